//
// Generated by NVIDIA NVVM Compiler
//
// Compiler Build ID: CL-36424714
// Cuda compilation tools, release 13.0, V13.0.88
// Based on NVVM 20.0.0
//

.version 9.0
.target sm_100
.address_size 64

	// .globl	kNMLLinearMinimize1_kernel
.extern .shared .align 16 .b8 dotBuffer[];
.extern .shared .align 16 .b8 weightBuffer[];

.visible .entry kNMLLinearMinimize1_kernel(
	.param .u32 kNMLLinearMinimize1_kernel_param_0,
	.param .u32 kNMLLinearMinimize1_kernel_param_1,
	.param .u32 kNMLLinearMinimize1_kernel_param_2,
	.param .u64 .ptr .align 1 kNMLLinearMinimize1_kernel_param_3,
	.param .u64 .ptr .align 1 kNMLLinearMinimize1_kernel_param_4,
	.param .u64 .ptr .align 1 kNMLLinearMinimize1_kernel_param_5,
	.param .u64 .ptr .align 1 kNMLLinearMinimize1_kernel_param_6
)
{
	.reg .pred 	%p<15>;
	.reg .b32 	%r<53>;
	.reg .b32 	%f<106>;
	.reg .b64 	%rd<23>;

	ld.param.u32 	%r25, [kNMLLinearMinimize1_kernel_param_0];
	ld.param.u32 	%r26, [kNMLLinearMinimize1_kernel_param_1];
	ld.param.u32 	%r27, [kNMLLinearMinimize1_kernel_param_2];
	ld.param.u64 	%rd5, [kNMLLinearMinimize1_kernel_param_3];
	ld.param.u64 	%rd6, [kNMLLinearMinimize1_kernel_param_4];
	ld.param.u64 	%rd7, [kNMLLinearMinimize1_kernel_param_5];
	ld.param.u64 	%rd8, [kNMLLinearMinimize1_kernel_param_6];
	mov.u32 	%r46, %ctaid.x;
	setp.ge.s32 	%p1, %r46, %r27;
	@%p1 bra 	$L__BB0_21;
	mov.u32 	%r2, %tid.x;
	mov.u32 	%r3, %ntid.x;
	mov.u32 	%r4, %nctaid.x;
	and.b32  	%r5, %r3, 15;
	and.b32  	%r6, %r3, 7;
	and.b32  	%r7, %r3, 3;
	and.b32  	%r28, %r3, -16;
	neg.s32 	%r8, %r28;
	cvta.to.global.u64 	%rd1, %rd8;
	cvta.to.global.u64 	%rd2, %rd5;
	cvta.to.global.u64 	%rd3, %rd6;
	cvta.to.global.u64 	%rd4, %rd7;
	mul.wide.s32 	%rd14, %r26, 8;
$L__BB0_2:
	setp.ge.s32 	%p2, %r2, %r25;
	mov.f32 	%f97, 0f00000000;
	@%p2 bra 	$L__BB0_5;
	mul.lo.s32 	%r10, %r46, %r25;
	mov.f32 	%f97, 0f00000000;
	mov.u32 	%r47, %r2;
$L__BB0_4:
	mul.wide.s32 	%rd9, %r47, 16;
	add.s64 	%rd10, %rd2, %rd9;
	ld.global.f32 	%f20, [%rd10+12];
	sqrt.rn.f32 	%f21, %f20;
	add.s32 	%r29, %r47, %r10;
	mul.wide.s32 	%rd11, %r47, 8;
	add.s64 	%rd12, %rd3, %rd11;
	ld.global.u64 	%rd13, [%rd12];
	cvt.rn.f32.s64 	%f22, %rd13;
	mul.f32 	%f23, %f22, 0f2F800000;
	add.s64 	%rd15, %rd12, %rd14;
	ld.global.u64 	%rd16, [%rd15];
	cvt.rn.f32.s64 	%f24, %rd16;
	mul.f32 	%f25, %f24, 0f2F800000;
	add.s64 	%rd17, %rd15, %rd14;
	ld.global.u64 	%rd18, [%rd17];
	cvt.rn.f32.s64 	%f26, %rd18;
	mul.f32 	%f27, %f26, 0f2F800000;
	mul.wide.s32 	%rd19, %r29, 16;
	add.s64 	%rd20, %rd4, %rd19;
	.pragma "used_bytes_mask 4095";
	ld.global.v4.f32 	{%f28, %f29, %f30, %f31}, [%rd20];
	mul.f32 	%f32, %f25, %f29;
	fma.rn.f32 	%f33, %f23, %f28, %f32;
	fma.rn.f32 	%f34, %f27, %f30, %f33;
	fma.rn.f32 	%f97, %f21, %f34, %f97;
	add.s32 	%r47, %r47, %r3;
	setp.lt.s32 	%p3, %r47, %r25;
	@%p3 bra 	$L__BB0_4;
$L__BB0_5:
	setp.ne.s32 	%p4, %r2, 0;
	shl.b32 	%r30, %r2, 2;
	mov.u32 	%r31, dotBuffer;
	add.s32 	%r32, %r31, %r30;
	st.shared.f32 	[%r32], %f97;
	bar.sync 	0;
	@%p4 bra 	$L__BB0_20;
	setp.lt.u32 	%p5, %r3, 16;
	mov.f32 	%f105, 0f00000000;
	mov.b32 	%r51, 0;
	@%p5 bra 	$L__BB0_9;
	add.s32 	%r48, %r31, 32;
	mov.f32 	%f105, 0f00000000;
	mov.u32 	%r49, %r8;
$L__BB0_8:
	.pragma "nounroll";
	and.b32  	%r51, %r3, 2032;
	ld.shared.v4.f32 	{%f38, %f39, %f40, %f41}, [%r48+-32];
	add.f32 	%f42, %f105, %f38;
	add.f32 	%f43, %f42, %f39;
	add.f32 	%f44, %f43, %f40;
	add.f32 	%f45, %f44, %f41;
	ld.shared.v4.f32 	{%f46, %f47, %f48, %f49}, [%r48+-16];
	add.f32 	%f50, %f45, %f46;
	add.f32 	%f51, %f50, %f47;
	add.f32 	%f52, %f51, %f48;
	add.f32 	%f53, %f52, %f49;
	ld.shared.v4.f32 	{%f54, %f55, %f56, %f57}, [%r48];
	add.f32 	%f58, %f53, %f54;
	add.f32 	%f59, %f58, %f55;
	add.f32 	%f60, %f59, %f56;
	add.f32 	%f61, %f60, %f57;
	ld.shared.v4.f32 	{%f62, %f63, %f64, %f65}, [%r48+16];
	add.f32 	%f66, %f61, %f62;
	add.f32 	%f67, %f66, %f63;
	add.f32 	%f68, %f67, %f64;
	add.f32 	%f105, %f68, %f65;
	add.s32 	%r49, %r49, 16;
	add.s32 	%r48, %r48, 64;
	setp.ne.s32 	%p6, %r49, 0;
	@%p6 bra 	$L__BB0_8;
$L__BB0_9:
	setp.eq.s32 	%p7, %r5, 0;
	@%p7 bra 	$L__BB0_19;
	add.s32 	%r36, %r5, -1;
	setp.lt.u32 	%p8, %r36, 7;
	@%p8 bra 	$L__BB0_12;
	shl.b32 	%r37, %r51, 2;
	add.s32 	%r39, %r31, %r37;
	ld.shared.f32 	%f70, [%r39];
	add.f32 	%f71, %f105, %f70;
	ld.shared.f32 	%f72, [%r39+4];
	add.f32 	%f73, %f71, %f72;
	ld.shared.f32 	%f74, [%r39+8];
	add.f32 	%f75, %f73, %f74;
	ld.shared.f32 	%f76, [%r39+12];
	add.f32 	%f77, %f75, %f76;
	ld.shared.f32 	%f78, [%r39+16];
	add.f32 	%f79, %f77, %f78;
	ld.shared.f32 	%f80, [%r39+20];
	add.f32 	%f81, %f79, %f80;
	ld.shared.f32 	%f82, [%r39+24];
	add.f32 	%f83, %f81, %f82;
	ld.shared.f32 	%f84, [%r39+28];
	add.f32 	%f105, %f83, %f84;
	add.s32 	%r51, %r51, 8;
$L__BB0_12:
	setp.eq.s32 	%p9, %r6, 0;
	@%p9 bra 	$L__BB0_19;
	add.s32 	%r40, %r6, -1;
	setp.lt.u32 	%p10, %r40, 3;
	@%p10 bra 	$L__BB0_15;
	shl.b32 	%r41, %r51, 2;
	add.s32 	%r43, %r31, %r41;
	ld.shared.f32 	%f86, [%r43];
	add.f32 	%f87, %f105, %f86;
	ld.shared.f32 	%f88, [%r43+4];
	add.f32 	%f89, %f87, %f88;
	ld.shared.f32 	%f90, [%r43+8];
	add.f32 	%f91, %f89, %f90;
	ld.shared.f32 	%f92, [%r43+12];
	add.f32 	%f105, %f91, %f92;
	add.s32 	%r51, %r51, 4;
$L__BB0_15:
	setp.eq.s32 	%p11, %r7, 0;
	@%p11 bra 	$L__BB0_19;
	setp.eq.s32 	%p12, %r7, 1;
	shl.b32 	%r44, %r51, 2;
	add.s32 	%r23, %r31, %r44;
	ld.shared.f32 	%f93, [%r23];
	add.f32 	%f105, %f105, %f93;
	@%p12 bra 	$L__BB0_19;
	setp.eq.s32 	%p13, %r7, 2;
	ld.shared.f32 	%f94, [%r23+4];
	add.f32 	%f105, %f105, %f94;
	@%p13 bra 	$L__BB0_19;
	ld.shared.f32 	%f95, [%r23+8];
	add.f32 	%f105, %f105, %f95;
$L__BB0_19:
	mul.wide.s32 	%rd21, %r46, 4;
	add.s64 	%rd22, %rd1, %rd21;
	st.global.f32 	[%rd22], %f105;
$L__BB0_20:
	add.s32 	%r46, %r46, %r4;
	setp.lt.s32 	%p14, %r46, %r27;
	@%p14 bra 	$L__BB0_2;
$L__BB0_21:
	ret;

}
	// .globl	kNMLLinearMinimize2_kernel
.visible .entry kNMLLinearMinimize2_kernel(
	.param .u32 kNMLLinearMinimize2_kernel_param_0,
	.param .u32 kNMLLinearMinimize2_kernel_param_1,
	.param .u32 kNMLLinearMinimize2_kernel_param_2,
	.param .f32 kNMLLinearMinimize2_kernel_param_3,
	.param .u64 .ptr .align 1 kNMLLinearMinimize2_kernel_param_4,
	.param .u64 .ptr .align 1 kNMLLinearMinimize2_kernel_param_5,
	.param .u64 .ptr .align 1 kNMLLinearMinimize2_kernel_param_6,
	.param .u64 .ptr .align 1 kNMLLinearMinimize2_kernel_param_7,
	.param .u64 .ptr .align 1 kNMLLinearMinimize2_kernel_param_8,
	.param .u64 .ptr .align 1 kNMLLinearMinimize2_kernel_param_9
)
{
	.reg .pred 	%p<14>;
	.reg .b32 	%r<62>;
	.reg .b32 	%f<220>;
	.reg .b64 	%rd<62>;

	ld.param.u32 	%r28, [kNMLLinearMinimize2_kernel_param_0];
	ld.param.u32 	%r29, [kNMLLinearMinimize2_kernel_param_1];
	ld.param.u32 	%r30, [kNMLLinearMinimize2_kernel_param_2];
	ld.param.f32 	%f38, [kNMLLinearMinimize2_kernel_param_3];
	ld.param.u64 	%rd8, [kNMLLinearMinimize2_kernel_param_4];
	ld.param.u64 	%rd9, [kNMLLinearMinimize2_kernel_param_5];
	ld.param.u64 	%rd10, [kNMLLinearMinimize2_kernel_param_6];
	ld.param.u64 	%rd11, [kNMLLinearMinimize2_kernel_param_7];
	ld.param.u64 	%rd12, [kNMLLinearMinimize2_kernel_param_8];
	ld.param.u64 	%rd7, [kNMLLinearMinimize2_kernel_param_9];
	cvta.to.global.u64 	%rd1, %rd12;
	cvta.to.global.u64 	%rd2, %rd8;
	cvta.to.global.u64 	%rd3, %rd9;
	cvta.to.global.u64 	%rd4, %rd11;
	cvta.to.global.u64 	%rd5, %rd10;
	mov.u32 	%r1, %tid.x;
	setp.ge.s32 	%p1, %r1, %r30;
	@%p1 bra 	$L__BB1_3;
	mov.u32 	%r2, %ntid.x;
	cvta.to.global.u64 	%rd6, %rd7;
	mov.u32 	%r32, weightBuffer;
	mov.u32 	%r53, %r1;
$L__BB1_2:
	mul.wide.s32 	%rd13, %r53, 4;
	add.s64 	%rd14, %rd6, %rd13;
	ld.global.f32 	%f39, [%rd14];
	shl.b32 	%r31, %r53, 2;
	add.s32 	%r33, %r32, %r31;
	st.shared.f32 	[%r33], %f39;
	add.s32 	%r53, %r53, %r2;
	setp.lt.s32 	%p2, %r53, %r30;
	@%p2 bra 	$L__BB1_2;
$L__BB1_3:
	bar.sync 	0;
	mov.u32 	%r34, %ctaid.x;
	mov.u32 	%r5, %ntid.x;
	mad.lo.s32 	%r54, %r34, %r5, %r1;
	setp.ge.s32 	%p3, %r54, %r28;
	@%p3 bra 	$L__BB1_19;
	setp.gt.s32 	%p4, %r30, 0;
	mov.u32 	%r35, %nctaid.x;
	mul.lo.s32 	%r7, %r5, %r35;
	@%p4 bra 	$L__BB1_5;
	bra.uni 	$L__BB1_18;
$L__BB1_5:
	and.b32  	%r8, %r30, 7;
	and.b32  	%r9, %r30, 2147483640;
	and.b32  	%r10, %r30, 1;
	neg.s32 	%r11, %r9;
	shl.b32 	%r12, %r28, 3;
	mul.wide.s32 	%rd54, %r29, 8;
	mul.wide.s32 	%rd47, %r28, 16;
$L__BB1_6:
	setp.lt.u32 	%p6, %r30, 8;
	mul.wide.s32 	%rd27, %r54, 16;
	add.s64 	%rd28, %rd5, %rd27;
	ld.global.f32 	%f1, [%rd28+12];
	mov.f32 	%f219, 0f00000000;
	mov.b32 	%r59, 0;
	mov.f32 	%f218, %f219;
	mov.f32 	%f217, %f219;
	@%p6 bra 	$L__BB1_9;
	mov.u32 	%r38, weightBuffer;
	add.s32 	%r56, %r38, 16;
	mov.f32 	%f219, 0f00000000;
	mov.u32 	%r55, %r54;
	mov.u32 	%r57, %r11;
$L__BB1_8:
	.pragma "nounroll";
	mul.wide.s32 	%rd29, %r55, 16;
	add.s64 	%rd30, %rd1, %rd29;
	.pragma "used_bytes_mask 4095";
	ld.global.v4.f32 	{%f64, %f65, %f66, %f67}, [%rd30];
	ld.shared.v4.f32 	{%f68, %f69, %f70, %f71}, [%r56+-16];
	fma.rn.f32 	%f72, %f64, %f68, %f217;
	fma.rn.f32 	%f73, %f65, %f68, %f218;
	fma.rn.f32 	%f74, %f66, %f68, %f219;
	mul.wide.s32 	%rd31, %r28, 16;
	add.s64 	%rd32, %rd30, %rd31;
	.pragma "used_bytes_mask 4095";
	ld.global.v4.f32 	{%f75, %f76, %f77, %f78}, [%rd32];
	fma.rn.f32 	%f79, %f75, %f69, %f72;
	fma.rn.f32 	%f80, %f76, %f69, %f73;
	fma.rn.f32 	%f81, %f77, %f69, %f74;
	add.s64 	%rd33, %rd32, %rd31;
	.pragma "used_bytes_mask 4095";
	ld.global.v4.f32 	{%f82, %f83, %f84, %f85}, [%rd33];
	fma.rn.f32 	%f86, %f82, %f70, %f79;
	fma.rn.f32 	%f87, %f83, %f70, %f80;
	fma.rn.f32 	%f88, %f84, %f70, %f81;
	add.s64 	%rd34, %rd33, %rd31;
	.pragma "used_bytes_mask 4095";
	ld.global.v4.f32 	{%f89, %f90, %f91, %f92}, [%rd34];
	fma.rn.f32 	%f93, %f89, %f71, %f86;
	fma.rn.f32 	%f94, %f90, %f71, %f87;
	fma.rn.f32 	%f95, %f91, %f71, %f88;
	add.s64 	%rd35, %rd34, %rd31;
	.pragma "used_bytes_mask 4095";
	ld.global.v4.f32 	{%f96, %f97, %f98, %f99}, [%rd35];
	ld.shared.v4.f32 	{%f100, %f101, %f102, %f103}, [%r56];
	fma.rn.f32 	%f104, %f96, %f100, %f93;
	fma.rn.f32 	%f105, %f97, %f100, %f94;
	fma.rn.f32 	%f106, %f98, %f100, %f95;
	add.s64 	%rd36, %rd35, %rd31;
	.pragma "used_bytes_mask 4095";
	ld.global.v4.f32 	{%f107, %f108, %f109, %f110}, [%rd36];
	fma.rn.f32 	%f111, %f107, %f101, %f104;
	fma.rn.f32 	%f112, %f108, %f101, %f105;
	fma.rn.f32 	%f113, %f109, %f101, %f106;
	add.s64 	%rd37, %rd36, %rd31;
	.pragma "used_bytes_mask 4095";
	ld.global.v4.f32 	{%f114, %f115, %f116, %f117}, [%rd37];
	fma.rn.f32 	%f118, %f114, %f102, %f111;
	fma.rn.f32 	%f119, %f115, %f102, %f112;
	fma.rn.f32 	%f120, %f116, %f102, %f113;
	add.s64 	%rd38, %rd37, %rd31;
	.pragma "used_bytes_mask 4095";
	ld.global.v4.f32 	{%f121, %f122, %f123, %f124}, [%rd38];
	fma.rn.f32 	%f217, %f121, %f103, %f118;
	fma.rn.f32 	%f218, %f122, %f103, %f119;
	fma.rn.f32 	%f219, %f123, %f103, %f120;
	add.s32 	%r57, %r57, 8;
	add.s32 	%r56, %r56, 32;
	add.s32 	%r55, %r55, %r12;
	setp.ne.s32 	%p7, %r57, 0;
	mov.u32 	%r59, %r9;
	@%p7 bra 	$L__BB1_8;
$L__BB1_9:
	setp.eq.s32 	%p8, %r8, 0;
	@%p8 bra 	$L__BB1_17;
	add.s32 	%r39, %r8, -1;
	setp.lt.u32 	%p9, %r39, 3;
	@%p9 bra 	$L__BB1_12;
	mad.lo.s32 	%r40, %r59, %r28, %r54;
	mul.wide.s32 	%rd39, %r40, 16;
	add.s64 	%rd40, %rd1, %rd39;
	.pragma "used_bytes_mask 4095";
	ld.global.v4.f32 	{%f126, %f127, %f128, %f129}, [%rd40];
	shl.b32 	%r41, %r59, 2;
	mov.u32 	%r42, weightBuffer;
	add.s32 	%r43, %r42, %r41;
	ld.shared.f32 	%f130, [%r43];
	fma.rn.f32 	%f131, %f126, %f130, %f217;
	fma.rn.f32 	%f132, %f127, %f130, %f218;
	fma.rn.f32 	%f133, %f128, %f130, %f219;
	mul.wide.s32 	%rd41, %r28, 16;
	add.s64 	%rd42, %rd40, %rd41;
	.pragma "used_bytes_mask 4095";
	ld.global.v4.f32 	{%f134, %f135, %f136, %f137}, [%rd42];
	ld.shared.f32 	%f138, [%r43+4];
	fma.rn.f32 	%f139, %f134, %f138, %f131;
	fma.rn.f32 	%f140, %f135, %f138, %f132;
	fma.rn.f32 	%f141, %f136, %f138, %f133;
	add.s64 	%rd43, %rd42, %rd41;
	.pragma "used_bytes_mask 4095";
	ld.global.v4.f32 	{%f142, %f143, %f144, %f145}, [%rd43];
	ld.shared.f32 	%f146, [%r43+8];
	fma.rn.f32 	%f147, %f142, %f146, %f139;
	fma.rn.f32 	%f148, %f143, %f146, %f140;
	fma.rn.f32 	%f149, %f144, %f146, %f141;
	add.s64 	%rd44, %rd43, %rd41;
	.pragma "used_bytes_mask 4095";
	ld.global.v4.f32 	{%f150, %f151, %f152, %f153}, [%rd44];
	ld.shared.f32 	%f154, [%r43+12];
	fma.rn.f32 	%f217, %f150, %f154, %f147;
	fma.rn.f32 	%f218, %f151, %f154, %f148;
	fma.rn.f32 	%f219, %f152, %f154, %f149;
	add.s32 	%r59, %r59, 4;
$L__BB1_12:
	and.b32  	%r44, %r30, 3;
	setp.eq.s32 	%p10, %r44, 0;
	@%p10 bra 	$L__BB1_17;
	setp.eq.s32 	%p11, %r44, 1;
	@%p11 bra 	$L__BB1_15;
	mad.lo.s32 	%r45, %r59, %r28, %r54;
	mul.wide.s32 	%rd45, %r45, 16;
	add.s64 	%rd46, %rd1, %rd45;
	.pragma "used_bytes_mask 4095";
	ld.global.v4.f32 	{%f156, %f157, %f158, %f159}, [%rd46];
	shl.b32 	%r46, %r59, 2;
	mov.u32 	%r47, weightBuffer;
	add.s32 	%r48, %r47, %r46;
	ld.shared.f32 	%f160, [%r48];
	fma.rn.f32 	%f161, %f156, %f160, %f217;
	fma.rn.f32 	%f162, %f157, %f160, %f218;
	fma.rn.f32 	%f163, %f158, %f160, %f219;
	add.s64 	%rd48, %rd46, %rd47;
	.pragma "used_bytes_mask 4095";
	ld.global.v4.f32 	{%f164, %f165, %f166, %f167}, [%rd48];
	ld.shared.f32 	%f168, [%r48+4];
	fma.rn.f32 	%f217, %f164, %f168, %f161;
	fma.rn.f32 	%f218, %f165, %f168, %f162;
	fma.rn.f32 	%f219, %f166, %f168, %f163;
	add.s32 	%r59, %r59, 2;
$L__BB1_15:
	setp.eq.s32 	%p12, %r10, 0;
	@%p12 bra 	$L__BB1_17;
	mad.lo.s32 	%r49, %r59, %r28, %r54;
	mul.wide.s32 	%rd49, %r49, 16;
	add.s64 	%rd50, %rd1, %rd49;
	.pragma "used_bytes_mask 4095";
	ld.global.v4.f32 	{%f169, %f170, %f171, %f172}, [%rd50];
	shl.b32 	%r50, %r59, 2;
	mov.u32 	%r51, weightBuffer;
	add.s32 	%r52, %r51, %r50;
	ld.shared.f32 	%f173, [%r52];
	fma.rn.f32 	%f217, %f169, %f173, %f217;
	fma.rn.f32 	%f218, %f170, %f173, %f218;
	fma.rn.f32 	%f219, %f171, %f173, %f219;
$L__BB1_17:
	sqrt.rn.f32 	%f174, %f1;
	mul.f32 	%f175, %f38, %f1;
	mul.f32 	%f176, %f174, %f217;
	mul.f32 	%f177, %f174, %f218;
	mul.f32 	%f178, %f174, %f219;
	mul.wide.s32 	%rd51, %r54, 8;
	add.s64 	%rd52, %rd4, %rd51;
	ld.global.u64 	%rd53, [%rd52];
	cvt.rn.f32.s64 	%f179, %rd53;
	mul.f32 	%f180, %f179, 0f2F800000;
	sub.f32 	%f181, %f180, %f176;
	add.s64 	%rd55, %rd52, %rd54;
	ld.global.u64 	%rd56, [%rd55];
	cvt.rn.f32.s64 	%f182, %rd56;
	mul.f32 	%f183, %f182, 0f2F800000;
	sub.f32 	%f184, %f183, %f177;
	add.s64 	%rd57, %rd55, %rd54;
	ld.global.u64 	%rd58, [%rd57];
	cvt.rn.f32.s64 	%f185, %rd58;
	mul.f32 	%f186, %f185, 0f2F800000;
	sub.f32 	%f187, %f186, %f178;
	mul.wide.s32 	%rd59, %r54, 16;
	add.s64 	%rd60, %rd3, %rd59;
	mov.f32 	%f188, 0f00000000;
	st.global.v4.f32 	[%rd60], {%f181, %f184, %f187, %f188};
	add.s64 	%rd61, %rd2, %rd59;
	.pragma "used_bytes_mask 4095";
	ld.global.v4.f32 	{%f189, %f190, %f191, %f192}, [%rd61];
	fma.rn.f32 	%f193, %f175, %f181, %f189;
	fma.rn.f32 	%f194, %f175, %f184, %f190;
	fma.rn.f32 	%f195, %f175, %f187, %f191;
	st.global.v2.f32 	[%rd61], {%f193, %f194};
	st.global.f32 	[%rd61+8], %f195;
	add.s32 	%r54, %r54, %r7;
	setp.lt.s32 	%p13, %r54, %r28;
	@%p13 bra 	$L__BB1_6;
	bra.uni 	$L__BB1_19;
$L__BB1_18:
	mul.wide.s32 	%rd15, %r54, 16;
	add.s64 	%rd16, %rd5, %rd15;
	ld.global.f32 	%f40, [%rd16+12];
	mul.f32 	%f41, %f38, %f40;
	sqrt.rn.f32 	%f42, %f40;
	mul.f32 	%f43, %f42, 0f00000000;
	mul.wide.s32 	%rd17, %r54, 8;
	add.s64 	%rd18, %rd4, %rd17;
	ld.global.u64 	%rd19, [%rd18];
	cvt.rn.f32.s64 	%f44, %rd19;
	mul.f32 	%f45, %f44, 0f2F800000;
	sub.f32 	%f46, %f45, %f43;
	mul.wide.s32 	%rd20, %r29, 8;
	add.s64 	%rd21, %rd18, %rd20;
	ld.global.u64 	%rd22, [%rd21];
	cvt.rn.f32.s64 	%f47, %rd22;
	mul.f32 	%f48, %f47, 0f2F800000;
	sub.f32 	%f49, %f48, %f43;
	add.s64 	%rd23, %rd21, %rd20;
	ld.global.u64 	%rd24, [%rd23];
	cvt.rn.f32.s64 	%f50, %rd24;
	mul.f32 	%f51, %f50, 0f2F800000;
	sub.f32 	%f52, %f51, %f43;
	add.s64 	%rd25, %rd3, %rd15;
	mov.f32 	%f53, 0f00000000;
	st.global.v4.f32 	[%rd25], {%f46, %f49, %f52, %f53};
	add.s64 	%rd26, %rd2, %rd15;
	.pragma "used_bytes_mask 4095";
	ld.global.v4.f32 	{%f54, %f55, %f56, %f57}, [%rd26];
	fma.rn.f32 	%f58, %f41, %f46, %f54;
	fma.rn.f32 	%f59, %f41, %f49, %f55;
	fma.rn.f32 	%f60, %f41, %f52, %f56;
	st.global.v2.f32 	[%rd26], {%f58, %f59};
	st.global.f32 	[%rd26+8], %f60;
	add.s32 	%r54, %r54, %r7;
	setp.lt.s32 	%p5, %r54, %r28;
	@%p5 bra 	$L__BB1_18;
$L__BB1_19:
	ret;

}


// ===== COMPILED SASS (sm_100) =====

	.target	sm_100

	.elftype	@"ET_EXEC"


//--------------------- .note.nv.tkinfo           --------------------------
	.section	.note.nv.tkinfo,"",@"SHT_NOTE"
	.sectionflags	@"SHF_NOTE_NV_TKINFO"
	.tkinfo
        /*0018*/ 	.word	0x00000002
        /*0030*/ 	.string	""
        /*0030*/ 	.string	"ptxas"
        /*0030*/ 	.string	"Cuda compilation tools, release 13.0, V13.0.88"
        /*0030*/ 	.string	"Build cuda_13.0.r13.0/compiler.36424714_0"
        /*0030*/ 	.string	"-arch sm_100 -m 64 "



//--------------------- .note.nv.cuinfo           --------------------------
	.section	.note.nv.cuinfo,"",@"SHT_NOTE"
	.sectionflags	@"SHF_NOTE_NV_CUINFO"
        /*0018*/ 	.short	0x0002
        /*001a*/ 	.short	0x0064
        /*001c*/ 	.short	0x0082
	.zero		2


//--------------------- .nv.info                  --------------------------
	.section	.nv.info,"",@"SHT_CUDA_INFO"
	.align	4


	//----- nvinfo : EIATTR_REGCOUNT
	.align		4
        /*0000*/ 	.byte	0x04, 0x2f
        /*0002*/ 	.short	(.L_1 - .L_0)
	.align		4
.L_0:
        /*0004*/ 	.word	index@(kNMLLinearMinimize1_kernel)
        /*0008*/ 	.word	0x00000020


	//----- nvinfo : EIATTR_FRAME_SIZE
	.align		4
.L_1:
        /*000c*/ 	.byte	0x04, 0x11
        /*000e*/ 	.short	(.L_3 - .L_2)
	.align		4
.L_2:
        /*0010*/ 	.word	index@($__internal_1_$__cuda_sm20_sqrt_rn_f32_slowpath)
        /*0014*/ 	.word	0x00000000


	//----- nvinfo : EIATTR_FRAME_SIZE
	.align		4
.L_3:
        /*0018*/ 	.byte	0x04, 0x11
        /*001a*/ 	.short	(.L_5 - .L_4)
	.align		4
.L_4:
        /*001c*/ 	.word	index@(kNMLLinearMinimize1_kernel)
        /*0020*/ 	.word	0x00000000


	//----- nvinfo : EIATTR_REGCOUNT
	.align		4
.L_5:
        /*0024*/ 	.byte	0x04, 0x2f
        /*0026*/ 	.short	(.L_7 - .L_6)
	.align		4
.L_6:
        /*0028*/ 	.word	index@(kNMLLinearMinimize2_kernel)
        /*002c*/ 	.word	0x00000028


	//----- nvinfo : EIATTR_FRAME_SIZE
	.align		4
.L_7:
        /*0030*/ 	.byte	0x04, 0x11
        /*0032*/ 	.short	(.L_9 - .L_8)
	.align		4
.L_8:
        /*0034*/ 	.word	index@($__internal_0_$__cuda_sm20_sqrt_rn_f32_slowpath)
        /*0038*/ 	.word	0x00000000


	//----- nvinfo : EIATTR_FRAME_SIZE
	.align		4
.L_9:
        /*003c*/ 	.byte	0x04, 0x11
        /*003e*/ 	.short	(.L_11 - .L_10)
	.align		4
.L_10:
        /*0040*/ 	.word	index@(kNMLLinearMinimize2_kernel)
        /*0044*/ 	.word	0x00000000


	//----- nvinfo : EIATTR_MIN_STACK_SIZE
	.align		4
.L_11:
        /*0048*/ 	.byte	0x04, 0x12
        /*004a*/ 	.short	(.L_13 - .L_12)
	.align		4
.L_12:
        /*004c*/ 	.word	index@(kNMLLinearMinimize2_kernel)
        /*0050*/ 	.word	0x00000000


	//----- nvinfo : EIATTR_MIN_STACK_SIZE
	.align		4
.L_13:
        /*0054*/ 	.byte	0x04, 0x12
        /*0056*/ 	.short	(.L_15 - .L_14)
	.align		4
.L_14:
        /*0058*/ 	.word	index@(kNMLLinearMinimize1_kernel)
        /*005c*/ 	.word	0x00000000
.L_15:


//--------------------- .nv.compat                --------------------------
	.section	.nv.compat,"",@"SHT_CUDA_COMPAT_INFO"
	.align	4
        /*0000*/ 	.byte	0x02, 0x09, 0x00, 0x00, 0x02, 0x02, 0x01, 0x00, 0x02, 0x05, 0x05, 0x00, 0x03, 0x07, 0x01, 0x01
        /*0010*/ 	.byte	0x02, 0x03, 0x00, 0x00, 0x02, 0x06, 0x01, 0x00, 0x04, 0x0b, 0x08, 0x00, 0x01, 0x00, 0x00, 0x00
        /*0020*/ 	.byte	0x00, 0x00, 0x00, 0x00


//--------------------- .nv.info.kNMLLinearMinimize2_kernel --------------------------
	.section	.nv.info.kNMLLinearMinimize2_kernel,"",@"SHT_CUDA_INFO"
	.sectionflags	@""
	.align	4


	//----- nvinfo : EIATTR_CUDA_API_VERSION
	.align		4
        /*0000*/ 	.byte	0x04, 0x37
        /*0002*/ 	.short	(.L_17 - .L_16)
.L_16:
        /*0004*/ 	.word	0x00000082


	//----- nvinfo : EIATTR_KPARAM_INFO
	.align		4
.L_17:
        /*0008*/ 	.byte	0x04, 0x17
        /*000a*/ 	.short	(.L_19 - .L_18)
.L_18:
        /*000c*/ 	.word	0x00000000
        /*0010*/ 	.short	0x0009
        /*0012*/ 	.short	0x0038
        /*0014*/ 	.byte	0x00, 0xf5, 0x21, 0x00


	//----- nvinfo : EIATTR_KPARAM_INFO
	.align		4
.L_19:
        /*0018*/ 	.byte	0x04, 0x17
        /*001a*/ 	.short	(.L_21 - .L_20)
.L_20:
        /*001c*/ 	.word	0x00000000
        /*0020*/ 	.short	0x0008
        /*0022*/ 	.short	0x0030
        /*0024*/ 	.byte	0x00, 0xf5, 0x21, 0x00


	//----- nvinfo : EIATTR_KPARAM_INFO
	.align		4
.L_21:
        /*0028*/ 	.byte	0x04, 0x17
        /*002a*/ 	.short	(.L_23 - .L_22)
.L_22:
        /*002c*/ 	.word	0x00000000
        /*0030*/ 	.short	0x0007
        /*0032*/ 	.short	0x0028
        /*0034*/ 	.byte	0x00, 0xf5, 0x21, 0x00


	//----- nvinfo : EIATTR_KPARAM_INFO
	.align		4
.L_23:
        /*0038*/ 	.byte	0x04, 0x17
        /*003a*/ 	.short	(.L_25 - .L_24)
.L_24:
        /*003c*/ 	.word	0x00000000
        /*0040*/ 	.short	0x0006
        /*0042*/ 	.short	0x0020
        /*0044*/ 	.byte	0x00, 0xf5, 0x21, 0x00


	//----- nvinfo : EIATTR_KPARAM_INFO
	.align		4
.L_25:
        /*0048*/ 	.byte	0x04, 0x17
        /*004a*/ 	.short	(.L_27 - .L_26)
.L_26:
        /*004c*/ 	.word	0x00000000
        /*0050*/ 	.short	0x0005
        /*0052*/ 	.short	0x0018
        /*0054*/ 	.byte	0x00, 0xf5, 0x21, 0x00


	//----- nvinfo : EIATTR_KPARAM_INFO
	.align		4
.L_27:
        /*0058*/ 	.byte	0x04, 0x17
        /*005a*/ 	.short	(.L_29 - .L_28)
.L_28:
        /*005c*/ 	.word	0x00000000
        /*0060*/ 	.short	0x0004
        /*0062*/ 	.short	0x0010
        /*0064*/ 	.byte	0x00, 0xf5, 0x21, 0x00


	//----- nvinfo : EIATTR_KPARAM_INFO
	.align		4
.L_29:
        /*0068*/ 	.byte	0x04, 0x17
        /*006a*/ 	.short	(.L_31 - .L_30)
.L_30:
        /*006c*/ 	.word	0x00000000
        /*0070*/ 	.short	0x0003
        /*0072*/ 	.short	0x000c
        /*0074*/ 	.byte	0x00, 0xf0, 0x11, 0x00


	//----- nvinfo : EIATTR_KPARAM_INFO
	.align		4
.L_31:
        /*0078*/ 	.byte	0x04, 0x17
        /*007a*/ 	.short	(.L_33 - .L_32)
.L_32:
        /*007c*/ 	.word	0x00000000
        /*0080*/ 	.short	0x0002
        /*0082*/ 	.short	0x0008
        /*0084*/ 	.byte	0x00, 0xf0, 0x11, 0x00


	//----- nvinfo : EIATTR_KPARAM_INFO
	.align		4
.L_33:
        /*0088*/ 	.byte	0x04, 0x17
        /*008a*/ 	.short	(.L_35 - .L_34)
.L_34:
        /*008c*/ 	.word	0x00000000
        /*0090*/ 	.short	0x0001
        /*0092*/ 	.short	0x0004
        /*0094*/ 	.byte	0x00, 0xf0, 0x11, 0x00


	//----- nvinfo : EIATTR_KPARAM_INFO
	.align		4
.L_35:
        /*0098*/ 	.byte	0x04, 0x17
        /*009a*/ 	.short	(.L_37 - .L_36)
.L_36:
        /*009c*/ 	.word	0x00000000
        /*00a0*/ 	.short	0x0000
        /*00a2*/ 	.short	0x0000
        /*00a4*/ 	.byte	0x00, 0xf0, 0x11, 0x00


	//----- nvinfo : EIATTR_SPARSE_MMA_MASK
	.align		4
.L_37:
        /*00a8*/ 	.byte	0x03, 0x50
        /*00aa*/ 	.short	0x0000


	//----- nvinfo : EIATTR_MAXREG_COUNT
	.align		4
        /*00ac*/ 	.byte	0x03, 0x1b
        /*00ae*/ 	.short	0x00ff


	//----- nvinfo : EIATTR_NUM_BARRIERS
	.align		4
        /*00b0*/ 	.byte	0x02, 0x4c
        /*00b2*/ 	.byte	0x01
	.zero		1


	//----- nvinfo : EIATTR_MERCURY_ISA_VERSION
	.align		4
        /*00b4*/ 	.byte	0x03, 0x5f
        /*00b6*/ 	.short	0x0101


	//----- nvinfo : EIATTR_UNUSED_LOAD_BYTE_OFFSET
	.align		4
        /*00b8*/ 	.byte	0x04, 0x44
        /*00ba*/ 	.short	(.L_39 - .L_38)


	//   ....[0]....
.L_38:
        /*00bc*/ 	.word	0x00000490
        /*00c0*/ 	.word	0x00000fff


	//   ....[1]....
        /*00c4*/ 	.word	0x000006b0
        /*00c8*/ 	.word	0x00000fff


	//   ....[2]....
        /*00cc*/ 	.word	0x000006d0
        /*00d0*/ 	.word	0x00000fff


	//   ....[3]....
        /*00d4*/ 	.word	0x000006f0
        /*00d8*/ 	.word	0x00000fff


	//   ....[4]....
        /*00dc*/ 	.word	0x00000770
        /*00e0*/ 	.word	0x00000fff


	//   ....[5]....
        /*00e4*/ 	.word	0x000007a0
        /*00e8*/ 	.word	0x00000fff


	//   ....[6]....
        /*00ec*/ 	.word	0x00000830
        /*00f0*/ 	.word	0x00000fff


	//   ....[7]....
        /*00f4*/ 	.word	0x00000880
        /*00f8*/ 	.word	0x00000fff


	//   ....[8]....
        /*00fc*/ 	.word	0x00000890
        /*0100*/ 	.word	0x00000fff


	//   ....[9]....
        /*0104*/ 	.word	0x00000a30
        /*0108*/ 	.word	0x00000fff


	//   ....[10]....
        /*010c*/ 	.word	0x00000a50
        /*0110*/ 	.word	0x00000fff


	//   ....[11]....
        /*0114*/ 	.word	0x00000a70
        /*0118*/ 	.word	0x00000fff


	//   ....[12]....
        /*011c*/ 	.word	0x00000a80
        /*0120*/ 	.word	0x00000fff


	//   ....[13]....
        /*0124*/ 	.word	0x00000cd0
        /*0128*/ 	.word	0x00000fff


	//   ....[14]....
        /*012c*/ 	.word	0x00000cf0
        /*0130*/ 	.word	0x00000fff


	//   ....[15]....
        /*0134*/ 	.word	0x00000d00
        /*0138*/ 	.word	0x00000fff


	//   ....[16]....
        /*013c*/ 	.word	0x00001050
        /*0140*/ 	.word	0x00000fff


	//----- nvinfo : EIATTR_VRC_CTA_INIT_COUNT
	.align		4
.L_39:
        /*0144*/ 	.byte	0x02, 0x4a
	.zero		1
	.zero		1


	//----- nvinfo : EIATTR_EXIT_INSTR_OFFSETS
	.align		4
        /*0148*/ 	.byte	0x04, 0x1c
        /*014a*/ 	.short	(.L_41 - .L_40)


	//   ....[0]....
.L_40:
        /*014c*/ 	.word	0x000001b0


	//   ....[1]....
        /*0150*/ 	.word	0x00000520


	//   ....[2]....
        /*0154*/ 	.word	0x000010f0


	//----- nvinfo : EIATTR_CRS_STACK_SIZE
	.align		4
.L_41:
        /*0158*/ 	.byte	0x04, 0x1e
        /*015a*/ 	.short	(.L_43 - .L_42)
.L_42:
        /*015c*/ 	.word	0x00000000


	//----- nvinfo : EIATTR_CBANK_PARAM_SIZE
	.align		4
.L_43:
        /*0160*/ 	.byte	0x03, 0x19
        /*0162*/ 	.short	0x0040


	//----- nvinfo : EIATTR_PARAM_CBANK
	.align		4
        /*0164*/ 	.byte	0x04, 0x0a
        /*0166*/ 	.short	(.L_45 - .L_44)
	.align		4
.L_44:
        /*0168*/ 	.word	index@(.nv.constant0.kNMLLinearMinimize2_kernel)
        /*016c*/ 	.short	0x0380
        /*016e*/ 	.short	0x0040


	//----- nvinfo : EIATTR_SW_WAR
	.align		4
.L_45:
        /*0170*/ 	.byte	0x04, 0x36
        /*0172*/ 	.short	(.L_47 - .L_46)
.L_46:
        /*0174*/ 	.word	0x00000008
.L_47:


//--------------------- .nv.info.kNMLLinearMinimize1_kernel --------------------------
	.section	.nv.info.kNMLLinearMinimize1_kernel,"",@"SHT_CUDA_INFO"
	.sectionflags	@""
	.align	4


	//----- nvinfo : EIATTR_CUDA_API_VERSION
	.align		4
        /*0000*/ 	.byte	0x04, 0x37
        /*0002*/ 	.short	(.L_49 - .L_48)
.L_48:
        /*0004*/ 	.word	0x00000082


	//----- nvinfo : EIATTR_KPARAM_INFO
	.align		4
.L_49:
        /*0008*/ 	.byte	0x04, 0x17
        /*000a*/ 	.short	(.L_51 - .L_50)
.L_50:
        /*000c*/ 	.word	0x00000000
        /*0010*/ 	.short	0x0006
        /*0012*/ 	.short	0x0028
        /*0014*/ 	.byte	0x00, 0xf5, 0x21, 0x00


	//----- nvinfo : EIATTR_KPARAM_INFO
	.align		4
.L_51:
        /*0018*/ 	.byte	0x04, 0x17
        /*001a*/ 	.short	(.L_53 - .L_52)
.L_52:
        /*001c*/ 	.word	0x00000000
        /*0020*/ 	.short	0x0005
        /*0022*/ 	.short	0x0020
        /*0024*/ 	.byte	0x00, 0xf5, 0x21, 0x00


	//----- nvinfo : EIATTR_KPARAM_INFO
	.align		4
.L_53:
        /*0028*/ 	.byte	0x04, 0x17
        /*002a*/ 	.short	(.L_55 - .L_54)
.L_54:
        /*002c*/ 	.word	0x00000000
        /*0030*/ 	.short	0x0004
        /*0032*/ 	.short	0x0018
        /*0034*/ 	.byte	0x00, 0xf5, 0x21, 0x00


	//----- nvinfo : EIATTR_KPARAM_INFO
	.align		4
.L_55:
        /*0038*/ 	.byte	0x04, 0x17
        /*003a*/ 	.short	(.L_57 - .L_56)
.L_56:
        /*003c*/ 	.word	0x00000000
        /*0040*/ 	.short	0x0003
        /*0042*/ 	.short	0x0010
        /*0044*/ 	.byte	0x00, 0xf5, 0x21, 0x00


	//----- nvinfo : EIATTR_KPARAM_INFO
	.align		4
.L_57:
        /*0048*/ 	.byte	0x04, 0x17
        /*004a*/ 	.short	(.L_59 - .L_58)
.L_58:
        /*004c*/ 	.word	0x00000000
        /*0050*/ 	.short	0x0002
        /*0052*/ 	.short	0x0008
        /*0054*/ 	.byte	0x00, 0xf0, 0x11, 0x00


	//----- nvinfo : EIATTR_KPARAM_INFO
	.align		4
.L_59:
        /*0058*/ 	.byte	0x04, 0x17
        /*005a*/ 	.short	(.L_61 - .L_60)
.L_60:
        /*005c*/ 	.word	0x00000000
        /*0060*/ 	.short	0x0001
        /*0062*/ 	.short	0x0004
        /*0064*/ 	.byte	0x00, 0xf0, 0x11, 0x00


	//----- nvinfo : EIATTR_KPARAM_INFO
	.align		4
.L_61:
        /*0068*/ 	.byte	0x04, 0x17
        /*006a*/ 	.short	(.L_63 - .L_62)
.L_62:
        /*006c*/ 	.word	0x00000000
        /*0070*/ 	.short	0x0000
        /*0072*/ 	.short	0x0000
        /*0074*/ 	.byte	0x00, 0xf0, 0x11, 0x00


	//----- nvinfo : EIATTR_SPARSE_MMA_MASK
	.align		4
.L_63:
        /*0078*/ 	.byte	0x03, 0x50
        /*007a*/ 	.short	0x0000


	//----- nvinfo : EIATTR_MAXREG_COUNT
	.align		4
        /*007c*/ 	.byte	0x03, 0x1b
        /*007e*/ 	.short	0x00ff


	//----- nvinfo : EIATTR_NUM_BARRIERS
	.align		4
        /*0080*/ 	.byte	0x02, 0x4c
        /*0082*/ 	.byte	0x01
	.zero		1


	//----- nvinfo : EIATTR_MERCURY_ISA_VERSION
	.align		4
        /*0084*/ 	.byte	0x03, 0x5f
        /*0086*/ 	.short	0x0101


	//----- nvinfo : EIATTR_UNUSED_LOAD_BYTE_OFFSET
	.align		4
        /*0088*/ 	.byte	0x04, 0x44
        /*008a*/ 	.short	(.L_65 - .L_64)


	//   ....[0]....
.L_64:
        /*008c*/ 	.word	0x00000310
        /*0090*/ 	.word	0x00000fff


	//   ....[1]....
        /*0094*/ 	.word	0x000008a0
        /*0098*/ 	.word	0x00000fff


	//----- nvinfo : EIATTR_VRC_CTA_INIT_COUNT
	.align		4
.L_65:
        /*009c*/ 	.byte	0x02, 0x4a
	.zero		1
	.zero		1


	//----- nvinfo : EIATTR_EXIT_INSTR_OFFSETS
	.align		4
        /*00a0*/ 	.byte	0x04, 0x1c
        /*00a2*/ 	.short	(.L_67 - .L_66)


	//   ....[0]....
.L_66:
        /*00a4*/ 	.word	0x00000040


	//   ....[1]....
        /*00a8*/ 	.word	0x00000980


	//----- nvinfo : EIATTR_CRS_STACK_SIZE
	.align		4
.L_67:
        /*00ac*/ 	.byte	0x04, 0x1e
        /*00ae*/ 	.short	(.L_69 - .L_68)
.L_68:
        /*00b0*/ 	.word	0x00000000


	//----- nvinfo : EIATTR_CBANK_PARAM_SIZE
	.align		4
.L_69:
        /*00b4*/ 	.byte	0x03, 0x19
        /*00b6*/ 	.short	0x0030


	//----- nvinfo : EIATTR_PARAM_CBANK
	.align		4
        /*00b8*/ 	.byte	0x04, 0x0a
        /*00ba*/ 	.short	(.L_71 - .L_70)
	.align		4
.L_70:
        /*00bc*/ 	.word	index@(.nv.constant0.kNMLLinearMinimize1_kernel)
        /*00c0*/ 	.short	0x0380
        /*00c2*/ 	.short	0x0030


	//----- nvinfo : EIATTR_SW_WAR
	.align		4
.L_71:
        /*00c4*/ 	.byte	0x04, 0x36
        /*00c6*/ 	.short	(.L_73 - .L_72)
.L_72:
        /*00c8*/ 	.word	0x00000008
.L_73:


//--------------------- .nv.callgraph             --------------------------
	.section	.nv.callgraph,"",@"SHT_CUDA_CALLGRAPH"
	.align	4
	.sectionentsize	8
	.align		4
        /*0000*/ 	.word	0x00000000
	.align		4
        /*0004*/ 	.word	0xffffffff
	.align		4
        /*0008*/ 	.word	0x00000000
	.align		4
        /*000c*/ 	.word	0xfffffffe
	.align		4
        /*0010*/ 	.word	0x00000000
	.align		4
        /*0014*/ 	.word	0xfffffffd
	.align		4
        /*0018*/ 	.word	0x00000000
	.align		4
        /*001c*/ 	.word	0xfffffffc


//--------------------- .text.kNMLLinearMinimize2_kernel --------------------------
	.section	.text.kNMLLinearMinimize2_kernel,"ax",@progbits
	.align	128
        .global         kNMLLinearMinimize2_kernel
        .type           kNMLLinearMinimize2_kernel,@function
        .size           kNMLLinearMinimize2_kernel,(.L_x_34 - kNMLLinearMinimize2_kernel)
        .other          kNMLLinearMinimize2_kernel,@"STO_CUDA_ENTRY STV_DEFAULT"
kNMLLinearMinimize2_kernel:
.text.kNMLLinearMinimize2_kernel:
[----:B------:R-:W-:Y:S01]  /*0000*/  LDC R1, c[0x0][0x37c] ;  /* 0x0000df00ff017b82 */ /* 0x000fe20000000800 */
[----:B------:R-:W0:Y:S01]  /*0010*/  S2R R20, SR_TID.X ;  /* 0x0000000000147919 */ /* 0x000e220000002100 */
[----:B------:R-:W0:Y:S01]  /*0020*/  LDCU UR4, c[0x0][0x388] ;  /* 0x00007100ff0477ac */ /* 0x000e220008000800 */
[----:B------:R-:W-:Y:S01]  /*0030*/  BSSY.RECONVERGENT B0, `(.L_x_0) ;  /* 0x0000011000007945 */ /* 0x000fe20003800200 */
[----:B------:R-:W1:Y:S01]  /*0040*/  LDCU.64 UR8, c[0x0][0x358] ;  /* 0x00006b00ff0877ac */ /* 0x000e620008000a00 */
[----:B0-----:R-:W-:-:S13]  /*0050*/  ISETP.GE.AND P0, PT, R20, UR4, PT ;  /* 0x0000000414007c0c */ /* 0x001fda000bf06270 */
[----:B-1----:R-:W-:Y:S05]  /*0060*/  @P0 BRA `(.L_x_1) ;  /* 0x0000000000340947 */ /* 0x002fea0003800000 */
[----:B------:R-:W0:Y:S01]  /*0070*/  S2R R3, SR_CgaCtaId ;  /* 0x0000000000037919 */ /* 0x000e220000008800 */
[----:B------:R-:W1:Y:S01]  /*0080*/  LDC R6, c[0x0][0x360] ;  /* 0x0000d800ff067b82 */ /* 0x000e620000000800 */
[----:B------:R-:W-:Y:S02]  /*0090*/  MOV R0, 0x400 ;  /* 0x0000040000007802 */ /* 0x000fe40000000f00 */
[----:B------:R-:W-:-:S05]  /*00a0*/  MOV R7, R20 ;  /* 0x0000001400077202 */ /* 0x000fca0000000f00 */
[----:B------:R-:W2:Y:S01]  /*00b0*/  LDC.64 R4, c[0x0][0x3b8] ;  /* 0x0000ee00ff047b82 */ /* 0x000ea20000000a00 */
[----:B0-----:R-:W-:-:S07]  /*00c0*/  LEA R0, R3, R0, 0x18 ;  /* 0x0000000003007211 */ /* 0x001fce00078ec0ff */
.L_x_2:
[----:B0-2---:R-:W-:-:S06]  /*00d0*/  IMAD.WIDE R2, R7, 0x4, R4 ;  /* 0x0000000407027825 */ /* 0x005fcc00078e0204 */
[----:B------:R-:W2:Y:S01]  /*00e0*/  LDG.E R2, desc[UR8][R2.64] ;  /* 0x0000000802027981 */ /* 0x000ea2000c1e1900 */
[----:B------:R-:W-:Y:S02]  /*00f0*/  LEA R9, R7, R0, 0x2 ;  /* 0x0000000007097211 */ /* 0x000fe400078e10ff */
[----:B-1----:R-:W-:-:S04]  /*0100*/  IADD3 R7, PT, PT, R6, R7, RZ ;  /* 0x0000000706077210 */ /* 0x002fc80007ffe0ff */
[----:B------:R-:W-:Y:S01]  /*0110*/  ISETP.GE.AND P0, PT, R7, UR4, PT ;  /* 0x0000000407007c0c */ /* 0x000fe2000bf06270 */
[----:B--2---:R0:W-:-:S12]  /*0120*/  STS [R9], R2 ;  /* 0x0000000209007388 */ /* 0x0041d80000000800 */
[----:B------:R-:W-:Y:S05]  /*0130*/  @!P0 BRA `(.L_x_2) ;  /* 0xfffffffc00e48947 */ /* 0x000fea000383ffff */
.L_x_1:
[----:B------:R-:W-:Y:S05]  /*0140*/  BSYNC.RECONVERGENT B0 ;  /* 0x0000000000007941 */ /* 0x000fea0003800200 */
.L_x_0:
[----:B------:R-:W1:Y:S01]  /*0150*/  S2UR UR5, SR_CTAID.X ;  /* 0x00000000000579c3 */ /* 0x000e620000002500 */
[----:B------:R-:W2:Y:S07]  /*0160*/  LDCU UR6, c[0x0][0x380] ;  /* 0x00007000ff0677ac */ /* 0x000eae0008000800 */
[----:B------:R-:W1:Y:S02]  /*0170*/  LDC R3, c[0x0][0x360] ;  /* 0x0000d800ff037b82 */ /* 0x000e640000000800 */
[----:B-1----:R-:W-:-:S06]  /*0180*/  IMAD R20, R3, UR5, R20 ;  /* 0x0000000503147c24 */ /* 0x002fcc000f8e0214 */
[----:B------:R-:W-:Y:S01]  /*0190*/  BAR.SYNC.DEFER_BLOCKING 0x0 ;  /* 0x0000000000007b1d */ /* 0x000fe20000010000 */
[----:B--2---:R-:W-:-:S13]  /*01a0*/  ISETP.GE.AND P0, PT, R20, UR6, PT ;  /* 0x0000000614007c0c */ /* 0x004fda000bf06270 */
[----:B------:R-:W-:Y:S05]  /*01b0*/  @P0 EXIT ;  /* 0x000000000000094d */ /* 0x000fea0003800000 */
[----:B------:R-:W1:Y:S01]  /*01c0*/  LDC.64 R12, c[0x0][0x3a0] ;  /* 0x0000e800ff0c7b82 */ /* 0x000e620000000a00 */
[----:B------:R-:W2:Y:S01]  /*01d0*/  LDCU UR5, c[0x0][0x370] ;  /* 0x00006e00ff0577ac */ /* 0x000ea20008000800 */
[----:B------:R-:W-:Y:S01]  /*01e0*/  UISETP.GT.AND UP0, UPT, UR4, URZ, UPT ;  /* 0x000000ff0400728c */ /* 0x000fe2000bf04270 */
[----:B------:R-:W3:Y:S05]  /*01f0*/  LDCU UR6, c[0x0][0x38c] ;  /* 0x00007180ff0677ac */ /* 0x000eea0008000800 */
[----:B------:R-:W4:Y:S08]  /*0200*/  LDC.64 R14, c[0x0][0x3a8] ;  /* 0x0000ea00ff0e7b82 */ /* 0x000f300000000a00 */
[----:B------:R-:W0:Y:S01]  /*0210*/  LDC.64 R16, c[0x0][0x390] ;  /* 0x0000e400ff107b82 */ /* 0x000e220000000a00 */
[----:B--2---:R-:W-:-:S07]  /*0220*/  IMAD R3, R3, UR5, RZ ;  /* 0x0000000503037c24 */ /* 0x004fce000f8e02ff */
[----:B------:R-:W2:Y:S08]  /*0230*/  LDC.64 R18, c[0x0][0x398] ;  /* 0x0000e600ff127b82 */ /* 0x000eb00000000a00 */
[----:B------:R-:W0:Y:S01]  /*0240*/  LDC.64 R22, c[0x0][0x380] ;  /* 0x0000e000ff167b82 */ /* 0x000e220000000a00 */
[----:B---3--:R-:W-:Y:S05]  /*0250*/  BRA.U UP0, `(.L_x_3) ;  /* 0x0000000100b47547 */ /* 0x008fea000b800000 */
.L_x_7:
[----:B-1-3--:R-:W-:-:S06]  /*0260*/  IMAD.WIDE R4, R20, 0x10, R12 ;  /* 0x0000001014047825 */ /* 0x00afcc00078e020c */
[----:B------:R-:W3:Y:S01]  /*0270*/  LDG.E R5, desc[UR8][R4.64+0xc] ;  /* 0x00000c0804057981 */ /* 0x000ee2000c1e1900 */
[----:B------:R-:W-:Y:S01]  /*0280*/  BSSY.RECONVERGENT B0, `(.L_x_4) ;  /* 0x000000f000007945 */ /* 0x000fe20003800200 */
[C---:B---3--:R-:W-:Y:S01]  /*0290*/  IADD3 R0, PT, PT, R5.reuse, -0xd000000, RZ ;  /* 0xf300000005007810 */ /* 0x048fe20007ffe0ff */
[----:B0-----:R0:W1:Y:S01]  /*02a0*/  MUFU.RSQ R2, R5 ;  /* 0x0000000500027308 */ /* 0x0010620000001400 */
[----:B------:R-:W-:Y:S02]  /*02b0*/  FMUL R21, R5, UR6 ;  /* 0x0000000605157c20 */ /* 0x000fe40008400000 */
[----:B------:R-:W-:-:S13]  /*02c0*/  ISETP.GT.U32.AND P0, PT, R0, 0x727fffff, PT ;  /* 0x727fffff0000780c */ /* 0x000fda0003f04070 */
[----:B0-----:R-:W-:Y:S05]  /*02d0*/  @!P0 BRA `(.L_x_5) ;  /* 0x0000000000148947 */ /* 0x001fea0003800000 */
[----:B------:R-:W-:Y:S02]  /*02e0*/  MOV R0, R5 ;  /* 0x0000000500007202 */ /* 0x000fe40000000f00 */
[----:B------:R-:W-:-:S07]  /*02f0*/  MOV R8, 0x310 ;  /* 0x0000031000087802 */ /* 0x000fce0000000f00 */
[----:B-12-4-:R-:W-:Y:S05]  /*0300*/  CALL.REL.NOINC `($__internal_0_$__cuda_sm20_sqrt_rn_f32_slowpath) ;  /* 0x0000000c007c7944 */ /* 0x016fea0003c00000 */
[----:B------:R-:W-:Y:S01]  /*0310*/  MOV R0, R2 ;  /* 0x0000000200007202 */ /* 0x000fe20000000f00 */
[----:B------:R-:W-:Y:S06]  /*0320*/  BRA `(.L_x_6) ;  /* 0x0000000000107947 */ /* 0x000fec0003800000 */
.L_x_5:
[----:B-1----:R-:W-:Y:S01]  /*0330*/  FMUL.FTZ R0, R5, R2 ;  /* 0x0000000205007220 */ /* 0x002fe20000410000 */
[----:B------:R-:W-:-:S03]  /*0340*/  FMUL.FTZ R2, R2, 0.5 ;  /* 0x3f00000002027820 */ /* 0x000fc60000410000 */
[----:B------:R-:W-:-:S04]  /*0350*/  FFMA R5, -R0, R0, R5 ;  /* 0x0000000000057223 */ /* 0x000fc80000000105 */
[----:B------:R-:W-:-:S07]  /*0360*/  FFMA R0, R5, R2, R0 ;  /* 0x0000000205007223 */ /* 0x000fce0000000000 */
.L_x_6:
[----:B------:R-:W-:Y:S05]  /*0370*/  BSYNC.RECONVERGENT B0 ;  /* 0x0000000000007941 */ /* 0x000fea0003800200 */
.L_x_4:
[----:B----4-:R-:W-:-:S04]  /*0380*/  IMAD.WIDE R8, R20, 0x8, R14 ;  /* 0x0000000814087825 */ /* 0x010fc800078e020e */
[C---:B------:R-:W-:Y:S02]  /*0390*/  IMAD.WIDE R10, R23.reuse, 0x8, R8 ;  /* 0x00000008170a7825 */ /* 0x040fe400078e0208 */
[----:B------:R-:W3:Y:S02]  /*03a0*/  LDG.E.64 R8, desc[UR8][R8.64] ;  /* 0x0000000808087981 */ /* 0x000ee4000c1e1b00 */
[----:B------:R-:W-:Y:S02]  /*03b0*/  IMAD.WIDE R28, R23, 0x8, R10 ;  /* 0x00000008171c7825 */ /* 0x000fe400078e020a */
[----:B------:R-:W4:Y:S04]  /*03c0*/  LDG.E.64 R26, desc[UR8][R10.64] ;  /* 0x000000080a1a7981 */ /* 0x000f28000c1e1b00 */
[----:B------:R-:W5:Y:S01]  /*03d0*/  LDG.E.64 R28, desc[UR8][R28.64] ;  /* 0x000000081c1c7981 */ /* 0x000f62000c1e1b00 */
[----:B------:R-:W-:Y:S01]  /*03e0*/  FMUL R0, RZ, R0 ;  /* 0x00000000ff007220 */ /* 0x000fe20000400000 */
[----:B--2---:R-:W-:-:S04]  /*03f0*/  IMAD.WIDE R30, R20, 0x10, R18 ;  /* 0x00000010141e7825 */ /* 0x004fc800078e0212 */
[----:B------:R-:W-:Y:S01]  /*0400*/  IMAD.WIDE R24, R20, 0x10, R16 ;  /* 0x0000001014187825 */ /* 0x000fe200078e0210 */
[----:B---3--:R-:W0:Y:S08]  /*0410*/  I2F.S64 R5, R8 ;  /* 0x0000000800057312 */ /* 0x008e300000301400 */
[----:B-----5:R-:W1:Y:S08]  /*0420*/  I2F.S64 R7, R28 ;  /* 0x0000001c00077312 */ /* 0x020e700000301400 */
[----:B----4-:R-:W2:Y:S01]  /*0430*/  I2F.S64 R27, R26 ;  /* 0x0000001a001b7312 */ /* 0x010ea20000301400 */
[--C-:B0-----:R-:W-:Y:S01]  /*0440*/  FFMA R4, R5, 2.3283064365386962891e-10, -R0.reuse ;  /* 0x2f80000005047823 */ /* 0x101fe20000000800 */
[----:B-1----:R-:W-:Y:S01]  /*0450*/  FFMA R6, R7, 2.3283064365386962891e-10, -R0 ;  /* 0x2f80000007067823 */ /* 0x002fe20000000800 */
[----:B------:R-:W-:-:S02]  /*0460*/  HFMA2 R7, -RZ, RZ, 0, 0 ;  /* 0x00000000ff077431 */ /* 0x000fc400000001ff */
[----:B--2---:R-:W-:-:S05]  /*0470*/  FFMA R5, R27, 2.3283064365386962891e-10, -R0 ;  /* 0x2f8000001b057823 */ /* 0x004fca0000000800 */
[----:B------:R3:W-:Y:S04]  /*0480*/  STG.E.128 desc[UR8][R30.64], R4 ;  /* 0x000000041e007986 */ /* 0x0007e8000c101d08 */
[----:B------:R-:W2:Y:S01]  /*0490*/  LDG.E.128 R8, desc[UR8][R24.64] ;  /* 0x0000000818087981 */ /* 0x000ea2000c1e1d00 */
[----:B------:R-:W-:-:S04]  /*04a0*/  IADD3 R20, PT, PT, R3, R20, RZ ;  /* 0x0000001403147210 */ /* 0x000fc80007ffe0ff */
[----:B------:R-:W-:Y:S01]  /*04b0*/  ISETP.GE.AND P0, PT, R20, R22, PT ;  /* 0x000000161400720c */ /* 0x000fe20003f06270 */
[C---:B--2---:R-:W-:Y:S01]  /*04c0*/  FFMA R8, R21.reuse, R4, R8 ;  /* 0x0000000415087223 */ /* 0x044fe20000000008 */
[C---:B------:R-:W-:Y:S01]  /*04d0*/  FFMA R9, R21.reuse, R5, R9 ;  /* 0x0000000515097223 */ /* 0x040fe20000000009 */
[----:B------:R-:W-:-:S04]  /*04e0*/  FFMA R21, R21, R6, R10 ;  /* 0x0000000615157223 */ /* 0x000fc8000000000a */
[----:B------:R3:W-:Y:S04]  /*04f0*/  STG.E.64 desc[UR8][R24.64], R8 ;  /* 0x0000000818007986 */ /* 0x0007e8000c101b08 */
[----:B------:R3:W-:Y:S02]  /*0500*/  STG.E desc[UR8][R24.64+0x8], R21 ;  /* 0x0000081518007986 */ /* 0x0007e4000c101908 */
[----:B------:R-:W-:Y:S05]  /*0510*/  @!P0 BRA `(.L_x_7) ;  /* 0xfffffffc00508947 */ /* 0x000fea000383ffff */
[----:B------:R-:W-:Y:S05]  /*0520*/  EXIT ;  /* 0x000000000000794d */ /* 0x000fea0003800000 */
.L_x_3:
[----:B------:R-:W-:Y:S02]  /*0530*/  ULOP3.LUT UR7, UR4, 0x7ffffff8, URZ, 0xc0, !UPT ;  /* 0x7ffffff804077892 */ /* 0x000fe4000f8ec0ff */
[----:B------:R-:W-:Y:S02]  /*0540*/  ULOP3.LUT UR4, UR4, 0x7, URZ, 0xc0, !UPT ;  /* 0x0000000704047892 */ /* 0x000fe4000f8ec0ff */
[----:B------:R-:W-:-:S12]  /*0550*/  UIADD3 UR10, UPT, UPT, -UR7, URZ, URZ ;  /* 0x000000ff070a7290 */ /* 0x000fd8000fffe1ff */
.L_x_15:
[----:B---3--:R-:W3:Y:S08]  /*0560*/  LDC.64 R4, c[0x0][0x3a0] ;  /* 0x0000e800ff047b82 */ /* 0x008ef00000000a00 */
[----:B0-----:R-:W0:Y:S01]  /*0570*/  LDC R2, c[0x0][0x388] ;  /* 0x0000e200ff027b82 */ /* 0x001e220000000800 */
[----:B---3--:R-:W-:-:S05]  /*0580*/  IMAD.WIDE R4, R20, 0x10, R4 ;  /* 0x0000001014047825 */ /* 0x008fca00078e0204 */
[----:B------:R3:W5:Y:S01]  /*0590*/  LDG.E R0, desc[UR8][R4.64+0xc] ;  /* 0x00000c0804007981 */ /* 0x000762000c1e1900 */
[----:B------:R-:W-:Y:S01]  /*05a0*/  HFMA2 R21, -RZ, RZ, 0, 0 ;  /* 0x00000000ff157431 */ /* 0x000fe200000001ff */
[----:B------:R-:W-:Y:S02]  /*05b0*/  CS2R R26, SRZ ;  /* 0x00000000001a7805 */ /* 0x000fe4000001ff00 */
[----:B0-----:R-:W-:Y:S02]  /*05c0*/  ISETP.GE.U32.AND P0, PT, R2, 0x8, PT ;  /* 0x000000080200780c */ /* 0x001fe40003f06070 */
[----:B------:R-:W-:-:S11]  /*05d0*/  MOV R29, RZ ;  /* 0x000000ff001d7202 */ /* 0x000fd60000000f00 */
[----:B---3--:R-:W-:Y:S05]  /*05e0*/  @!P0 BRA `(.L_x_8) ;  /* 0x0000000000e88947 */ /* 0x008fea0003800000 */
[----:B------:R-:W0:Y:S01]  /*05f0*/  S2UR UR6, SR_CgaCtaId ;  /* 0x00000000000679c3 */ /* 0x000e220000008800 */
[----:B------:R-:W-:Y:S01]  /*0600*/  UMOV UR5, 0x400 ;  /* 0x0000040000057882 */ /* 0x000fe20000000000 */
[----:B------:R-:W-:Y:S02]  /*0610*/  MOV R27, RZ ;  /* 0x000000ff001b7202 */ /* 0x000fe40000000f00 */
[----:B------:R-:W-:Y:S02]  /*0620*/  MOV R25, R20 ;  /* 0x0000001400197202 */ /* 0x000fe40000000f00 */
[----:B------:R-:W-:Y:S02]  /*0630*/  MOV R23, UR10 ;  /* 0x0000000a00177c02 */ /* 0x000fe40008000f00 */
[----:B------:R-:W3:Y:S08]  /*0640*/  LDC R22, c[0x0][0x380] ;  /* 0x0000e000ff167b82 */ /* 0x000ef00000000800 */
[----:B------:R-:W1:Y:S01]  /*0650*/  LDC.64 R28, c[0x0][0x3b0] ;  /* 0x0000ec00ff1c7b82 */ /* 0x000e620000000a00 */
[----:B0-----:R-:W-:-:S04]  /*0660*/  ULEA UR5, UR6, UR5, 0x18 ;  /* 0x0000000506057291 */ /* 0x001fc8000f8ec0ff */
[----:B------:R-:W-:-:S06]  /*0670*/  UIADD3 UR5, UPT, UPT, UR5, 0x10, URZ ;  /* 0x0000001005057890 */ /* 0x000fcc000fffe0ff */
[----:B------:R-:W-:-:S07]  /*0680*/  MOV R24, UR5 ;  /* 0x0000000500187c02 */ /* 0x000fce0008000f00 */
.L_x_9:
[----:B-1----:R-:W-:Y:S01]  /*0690*/  IMAD.WIDE R36, R25, 0x10, R28 ;  /* 0x0000001019247825 */ /* 0x002fe200078e021c */
[----:B------:R-:W0:Y:S04]  /*06a0*/  LDS.128 R4, [R24+-0x10] ;  /* 0xfffff00018047984 */ /* 0x000e280000000c00 */
[----:B----4-:R-:W0:Y:S01]  /*06b0*/  LDG.E.128 R12, desc[UR8][R36.64] ;  /* 0x00000008240c7981 */ /* 0x010e22000c1e1d00 */
[----:B---3--:R-:W-:-:S05]  /*06c0*/  IMAD.WIDE R34, R22, 0x10, R36 ;  /* 0x0000001016227825 */ /* 0x008fca00078e0224 */
[----:B------:R-:W3:Y:S01]  /*06d0*/  LDG.E.128 R8, desc[UR8][R34.64] ;  /* 0x0000000822087981 */ /* 0x000ee2000c1e1d00 */
[----:B------:R-:W-:-:S05]  /*06e0*/  IMAD.WIDE R30, R22, 0x10, R34 ;  /* 0x00000010161e7825 */ /* 0x000fca00078e0222 */
[----:B--2---:R-:W2:Y:S01]  /*06f0*/  LDG.E.128 R16, desc[UR8][R30.64] ;  /* 0x000000081e107981 */ /* 0x004ea2000c1e1d00 */
[----:B------:R-:W-:-:S04]  /*0700*/  IMAD.WIDE R32, R22, 0x10, R30 ;  /* 0x0000001016207825 */ /* 0x000fc800078e021e */
[-C--:B0-----:R-:W-:Y:S01]  /*0710*/  FFMA R12, R12, R4.reuse, R21 ;  /* 0x000000040c0c7223 */ /* 0x081fe20000000015 */
[-C--:B------:R-:W-:Y:S01]  /*0720*/  FFMA R26, R13, R4.reuse, R26 ;  /* 0x000000040d1a7223 */ /* 0x080fe2000000001a */
[----:B------:R-:W-:Y:S02]  /*0730*/  FFMA R21, R14, R4, R27 ;  /* 0x000000040e157223 */ /* 0x000fe4000000001b */
[C---:B---3--:R-:W-:Y:S01]  /*0740*/  FFMA R11, R5.reuse, R8, R12 ;  /* 0x00000008050b7223 */ /* 0x048fe2000000000c */
[C---:B------:R-:W-:Y:S01]  /*0750*/  FFMA R4, R5.reuse, R9, R26 ;  /* 0x0000000905047223 */ /* 0x040fe2000000001a */
[----:B------:R-:W-:Y:S01]  /*0760*/  IMAD.WIDE R26, R22, 0x10, R32 ;  /* 0x00000010161a7825 */ /* 0x000fe200078e0220 */
[----:B------:R0:W3:Y:S03]  /*0770*/  LDG.E.128 R12, desc[UR8][R32.64] ;  /* 0x00000008200c7981 */ /* 0x0000e6000c1e1d00 */
[----:B------:R-:W-:Y:S01]  /*0780*/  FFMA R21, R5, R10, R21 ;  /* 0x0000000a05157223 */ /* 0x000fe20000000015 */
[----:B--2---:R-:W-:-:S02]  /*0790*/  FFMA R34, R6, R16, R11 ;  /* 0x0000001006227223 */ /* 0x004fc4000000000b */
[----:B------:R-:W2:Y:S01]  /*07a0*/  LDG.E.128 R8, desc[UR8][R26.64] ;  /* 0x000000081a087981 */ /* 0x000ea2000c1e1d00 */
[C---:B------:R-:W-:Y:S01]  /*07b0*/  FFMA R36, R6.reuse, R17, R4 ;  /* 0x0000001106247223 */ /* 0x040fe20000000004 */
[----:B------:R-:W-:Y:S02]  /*07c0*/  FFMA R21, R6, R18, R21 ;  /* 0x0000001206157223 */ /* 0x000fe40000000015 */
[----:B------:R-:W2:Y:S01]  /*07d0*/  LDS.128 R16, [R24] ;  /* 0x0000000018107984 */ /* 0x000ea20000000c00 */
[----:B------:R-:W-:-:S04]  /*07e0*/  IMAD.WIDE R4, R22, 0x10, R26 ;  /* 0x0000001016047825 */ /* 0x000fc800078e021a */
[----:B0-----:R-:W-:-:S04]  /*07f0*/  IMAD.WIDE R32, R22, 0x10, R4 ;  /* 0x0000001016207825 */ /* 0x001fc800078e0204 */
[C---:B---3--:R-:W-:Y:S01]  /*0800*/  FFMA R15, R7.reuse, R12, R34 ;  /* 0x0000000c070f7223 */ /* 0x048fe20000000022 */
[C---:B------:R-:W-:Y:S01]  /*0810*/  FFMA R36, R7.reuse, R13, R36 ;  /* 0x0000000d07247223 */ /* 0x040fe20000000024 */
[----:B------:R-:W-:Y:S02]  /*0820*/  FFMA R21, R7, R14, R21 ;  /* 0x0000000e07157223 */ /* 0x000fe40000000015 */
[----:B------:R-:W3:Y:S01]  /*0830*/  LDG.E.128 R4, desc[UR8][R4.64] ;  /* 0x0000000804047981 */ /* 0x000ee2000c1e1d00 */
[----:B------:R-:W-:-:S04]  /*0840*/  IMAD.WIDE R12, R22, 0x10, R32 ;  /* 0x00000010160c7825 */ /* 0x000fc800078e0220 */
[-C--:B--2---:R-:W-:Y:S01]  /*0850*/  FFMA R30, R8, R16.reuse, R15 ;  /* 0x00000010081e7223 */ /* 0x084fe2000000000f */
[-C--:B------:R-:W-:Y:S01]  /*0860*/  FFMA R26, R9, R16.reuse, R36 ;  /* 0x00000010091a7223 */ /* 0x080fe20000000024 */
[----:B------:R-:W-:Y:S02]  /*0870*/  FFMA R21, R10, R16, R21 ;  /* 0x000000100a157223 */ /* 0x000fe40000000015 */
[----:B------:R-:W2:Y:S04]  /*0880*/  LDG.E.128 R8, desc[UR8][R32.64] ;  /* 0x0000000820087981 */ /* 0x000ea8000c1e1d00 */
[----:B------:R-:W4:Y:S01]  /*0890*/  LDG.E.128 R12, desc[UR8][R12.64] ;  /* 0x000000080c0c7981 */ /* 0x000f22000c1e1d00 */
[----:B------:R-:W-:-:S04]  /*08a0*/  IADD3 R23, PT, PT, R23, 0x8, RZ ;  /* 0x0000000817177810 */ /* 0x000fc80007ffe0ff */
[----:B------:R-:W-:Y:S02]  /*08b0*/  ISETP.NE.AND P0, PT, R23, RZ, PT ;  /* 0x000000ff1700720c */ /* 0x000fe40003f05270 */
[----:B------:R-:W-:Y:S02]  /*08c0*/  LEA R25, R22, R25, 0x3 ;  /* 0x0000001916197211 */ /* 0x000fe400078e18ff */
[----:B------:R-:W-:Y:S01]  /*08d0*/  IADD3 R24, PT, PT, R24, 0x20, RZ ;  /* 0x0000002018187810 */ /* 0x000fe20007ffe0ff */
[C---:B---3--:R-:W-:Y:S01]  /*08e0*/  FFMA R7, R17.reuse, R4, R30 ;  /* 0x0000000411077223 */ /* 0x048fe2000000001e */
[C---:B------:R-:W-:Y:S01]  /*08f0*/  FFMA R26, R17.reuse, R5, R26 ;  /* 0x00000005111a7223 */ /* 0x040fe2000000001a */
[----:B------:R-:W-:Y:S02]  /*0900*/  FFMA R21, R17, R6, R21 ;  /* 0x0000000611157223 */ /* 0x000fe40000000015 */
[C---:B--2---:R-:W-:Y:S01]  /*0910*/  FFMA R8, R18.reuse, R8, R7 ;  /* 0x0000000812087223 */ /* 0x044fe20000000007 */
[C---:B------:R-:W-:Y:S01]  /*0920*/  FFMA R26, R18.reuse, R9, R26 ;  /* 0x00000009121a7223 */ /* 0x040fe2000000001a */
[----:B------:R-:W-:-:S02]  /*0930*/  FFMA R27, R18, R10, R21 ;  /* 0x0000000a121b7223 */ /* 0x000fc40000000015 */
[C---:B----4-:R-:W-:Y:S01]  /*0940*/  FFMA R21, R19.reuse, R12, R8 ;  /* 0x0000000c13157223 */ /* 0x050fe20000000008 */
[C---:B------:R-:W-:Y:S01]  /*0950*/  FFMA R26, R19.reuse, R13, R26 ;  /* 0x0000000d131a7223 */ /* 0x040fe2000000001a */
[----:B------:R-:W-:Y:S01]  /*0960*/  FFMA R27, R19, R14, R27 ;  /* 0x0000000e131b7223 */ /* 0x000fe2000000001b */
[----:B------:R-:W-:Y:S06]  /*0970*/  @P0 BRA `(.L_x_9) ;  /* 0xfffffffc00440947 */ /* 0x000fec000383ffff */
[----:B------:R-:W-:-:S07]  /*0980*/  MOV R29, UR7 ;  /* 0x00000007001d7c02 */ /* 0x000fce0008000f00 */
.L_x_8:
[----:B------:R-:W-:-:S09]  /*0990*/  UISETP.NE.AND UP0, UPT, UR4, URZ, UPT ;  /* 0x000000ff0400728c */ /* 0x000fd2000bf05270 */
[----:B------:R-:W-:Y:S05]  /*09a0*/  BRA.U !UP0, `(.L_x_10) ;  /* 0x0000000508147547 */ /* 0x000fea000b800000 */
[----:B------:R-:W-:-:S04]  /*09b0*/  UIADD3 UR5, UPT, UPT, UR4, -0x1, URZ ;  /* 0xffffffff04057890 */ /* 0x000fc8000fffe0ff */
[----:B------:R-:W-:-:S09]  /*09c0*/  UISETP.GE.U32.AND UP0, UPT, UR5, 0x3, UPT ;  /* 0x000000030500788c */ /* 0x000fd2000bf06070 */
[----:B------:R-:W-:Y:S05]  /*09d0*/  BRA.U !UP0, `(.L_x_11) ;  /* 0x0000000108787547 */ /* 0x000fea000b800000 */
[----:B------:R-:W0:Y:S08]  /*09e0*/  LDC R17, c[0x0][0x380] ;  /* 0x0000e000ff117b82 */ /* 0x000e300000000800 */
[----:B------:R-:W3:Y:S01]  /*09f0*/  LDC.64 R4, c[0x0][0x3b0] ;  /* 0x0000ec00ff047b82 */ /* 0x000ee20000000a00 */
[----:B0-----:R-:W-:-:S04]  /*0a00*/  IMAD R7, R29, R17, R20 ;  /* 0x000000111d077224 */ /* 0x001fc800078e0214 */
[----:B---3--:R-:W-:-:S04]  /*0a10*/  IMAD.WIDE R4, R7, 0x10, R4 ;  /* 0x0000001007047825 */ /* 0x008fc800078e0204 */
[C---:B------:R-:W-:Y:S02]  /*0a20*/  IMAD.WIDE R8, R17.reuse, 0x10, R4 ;  /* 0x0000001011087825 */ /* 0x040fe400078e0204 */
[----:B------:R-:W3:Y:S02]  /*0a30*/  LDG.E.128 R4, desc[UR8][R4.64] ;  /* 0x0000000804047981 */ /* 0x000ee4000c1e1d00 */
[C---:B-1----:R-:W-:Y:S02]  /*0a40*/  IMAD.WIDE R12, R17.reuse, 0x10, R8 ;  /* 0x00000010110c7825 */ /* 0x042fe400078e0208 */
[----:B------:R-:W3:Y:S02]  /*0a50*/  LDG.E.128 R8, desc[UR8][R8.64] ;  /* 0x0000000808087981 */ /* 0x000ee4000c1e1d00 */
[----:B------:R-:W-:Y:S02]  /*0a60*/  IMAD.WIDE R16, R17, 0x10, R12 ;  /* 0x0000001011107825 */ /* 0x000fe400078e020c */
[----:B----4-:R-:W4:Y:S04]  /*0a70*/  LDG.E.128 R12, desc[UR8][R12.64] ;  /* 0x000000080c0c7981 */ /* 0x010f28000c1e1d00 */
[----:B--2---:R-:W2:Y:S01]  /*0a80*/  LDG.E.128 R16, desc[UR8][R16.64] ;  /* 0x0000000810107981 */ /* 0x004ea2000c1e1d00 */
[----:B------:R-:W0:Y:S01]  /*0a90*/  S2UR UR6, SR_CgaCtaId ;  /* 0x00000000000679c3 */ /* 0x000e220000008800 */
[----:B------:R-:W-:-:S02]  /*0aa0*/  UMOV UR5, 0x400 ;  /* 0x0000040000057882 */ /* 0x000fc40000000000 */
[----:B0-----:R-:W-:-:S06]  /*0ab0*/  ULEA UR5, UR6, UR5, 0x18 ;  /* 0x0000000506057291 */ /* 0x001fcc000f8ec0ff */
[C---:B------:R-:W-:Y:S02]  /*0ac0*/  LEA R28, R29.reuse, UR5, 0x2 ;  /* 0x000000051d1c7c11 */ /* 0x040fe4000f8e10ff */
[----:B------:R-:W-:-:S03]  /*0ad0*/  IADD3 R29, PT, PT, R29, 0x4, RZ ;  /* 0x000000041d1d7810 */ /* 0x000fc60007ffe0ff */
[----:B------:R-:W3:Y:S04]  /*0ae0*/  LDS.64 R22, [R28] ;  /* 0x000000001c167984 */ /* 0x000ee80000000a00 */
[----:B------:R-:W4:Y:S01]  /*0af0*/  LDS.64 R24, [R28+0x8] ;  /* 0x000008001c187984 */ /* 0x000f220000000a00 */
[-C--:B---3--:R-:W-:Y:S01]  /*0b00*/  FFMA R21, R4, R22.reuse, R21 ;  /* 0x0000001604157223 */ /* 0x088fe20000000015 */
[-C--:B------:R-:W-:Y:S01]  /*0b10*/  FFMA R26, R5, R22.reuse, R26 ;  /* 0x00000016051a7223 */ /* 0x080fe2000000001a */
[----:B------:R-:W-:Y:S02]  /*0b20*/  FFMA R27, R6, R22, R27 ;  /* 0x00000016061b7223 */ /* 0x000fe4000000001b */
[-C--:B------:R-:W-:Y:S01]  /*0b30*/  FFMA R21, R8, R23.reuse, R21 ;  /* 0x0000001708157223 */ /* 0x080fe20000000015 */
[-C--:B------:R-:W-:Y:S01]  /*0b40*/  FFMA R26, R9, R23.reuse, R26 ;  /* 0x00000017091a7223 */ /* 0x080fe2000000001a */
[----:B------:R-:W-:-:S02]  /*0b50*/  FFMA R27, R10, R23, R27 ;  /* 0x000000170a1b7223 */ /* 0x000fc4000000001b */
[-C--:B----4-:R-:W-:Y:S01]  /*0b60*/  FFMA R21, R12, R24.reuse, R21 ;  /* 0x000000180c157223 */ /* 0x090fe20000000015 */
[-C--:B------:R-:W-:Y:S01]  /*0b70*/  FFMA R26, R13, R24.reuse, R26 ;  /* 0x000000180d1a7223 */ /* 0x080fe2000000001a */
[----:B------:R-:W-:Y:S02]  /*0b80*/  FFMA R27, R14, R24, R27 ;  /* 0x000000180e1b7223 */ /* 0x000fe4000000001b */
[-C--:B--2---:R-:W-:Y:S01]  /*0b90*/  FFMA R21, R16, R25.reuse, R21 ;  /* 0x0000001910157223 */ /* 0x084fe20000000015 */
[-C--:B------:R-:W-:Y:S01]  /*0ba0*/  FFMA R26, R17, R25.reuse, R26 ;  /* 0x00000019111a7223 */ /* 0x080fe2000000001a */
[----:B------:R-:W-:-:S07]  /*0bb0*/  FFMA R27, R18, R25, R27 ;  /* 0x00000019121b7223 */ /* 0x000fce000000001b */
.L_x_11:
[----:B------:R-:W-:-:S13]  /*0bc0*/  LOP3.LUT P0, R4, R2, 0x3, RZ, 0xc0, !PT ;  /* 0x0000000302047812 */ /* 0x000fda000780c0ff */
[----:B------:R-:W-:Y:S05]  /*0bd0*/  @!P0 BRA `(.L_x_10) ;  /* 0x0000000000888947 */ /* 0x000fea0003800000 */
[----:B------:R-:W-:Y:S02]  /*0be0*/  ISETP.NE.AND P0, PT, R4, 0x1, PT ;  /* 0x000000010400780c */ /* 0x000fe40003f05270 */
[----:B------:R-:W-:-:S11]  /*0bf0*/  LOP3.LUT P1, RZ, R2, 0x1, RZ, 0xc0, !PT ;  /* 0x0000000102ff7812 */ /* 0x000fd6000782c0ff */
[----:B-1----:R-:W0:Y:S01]  /*0c00*/  @P0 S2R R13, SR_CgaCtaId ;  /* 0x00000000000d0919 */ /* 0x002e220000008800 */
[----:B------:R-:W1:Y:S01]  /*0c10*/  @P0 LDC R11, c[0x0][0x380] ;  /* 0x0000e000ff0b0b82 */ /* 0x000e620000000800 */
[----:B------:R-:W-:-:S07]  /*0c20*/  @P0 MOV R2, 0x400 ;  /* 0x0000040000020802 */ /* 0x000fce0000000f00 */
[----:B------:R-:W3:Y:S08]  /*0c30*/  @P0 LDC.64 R4, c[0x0][0x3b0] ;  /* 0x0000ec00ff040b82 */ /* 0x000ef00000000a00 */
[----:B------:R-:W2:Y:S08]  /*0c40*/  @P1 LDC R6, c[0x0][0x380] ;  /* 0x0000e000ff061b82 */ /* 0x000eb00000000800 */
[----:B------:R-:W4:Y:S01]  /*0c50*/  @P1 LDC.64 R8, c[0x0][0x3b0] ;  /* 0x0000ec00ff081b82 */ /* 0x000f220000000a00 */
[----:B-1----:R-:W-:Y:S01]  /*0c60*/  @P0 IMAD R7, R29, R11, R20 ;  /* 0x0000000b1d070224 */ /* 0x002fe200078e0214 */
[----:B0-----:R-:W-:-:S03]  /*0c70*/  @P0 LEA R2, R13, R2, 0x18 ;  /* 0x000000020d020211 */ /* 0x001fc600078ec0ff */
[----:B---3--:R-:W-:Y:S01]  /*0c80*/  @P0 IMAD.WIDE R4, R7, 0x10, R4 ;  /* 0x0000001007040825 */ /* 0x008fe200078e0204 */
[C---:B------:R-:W-:Y:S02]  /*0c90*/  @P0 LEA R16, R29.reuse, R2, 0x2 ;  /* 0x000000021d100211 */ /* 0x040fe400078e10ff */
[----:B------:R-:W-:Y:S01]  /*0ca0*/  @P0 IADD3 R29, PT, PT, R29, 0x2, RZ ;  /* 0x000000021d1d0810 */ /* 0x000fe20007ffe0ff */
[----:B------:R-:W-:-:S04]  /*0cb0*/  @P0 IMAD.WIDE R10, R11, 0x10, R4 ;  /* 0x000000100b0a0825 */ /* 0x000fc800078e0204 */
[----:B--2---:R-:W-:Y:S02]  /*0cc0*/  @P1 IMAD R13, R29, R6, R20 ;  /* 0x000000061d0d1224 */ /* 0x004fe400078e0214 */
[----:B------:R-:W2:Y:S02]  /*0cd0*/  @P0 LDG.E.128 R4, desc[UR8][R4.64] ;  /* 0x0000000804040981 */ /* 0x000ea4000c1e1d00 */
[----:B----4-:R-:W-:Y:S02]  /*0ce0*/  @P1 IMAD.WIDE R12, R13, 0x10, R8 ;  /* 0x000000100d0c1825 */ /* 0x010fe400078e0208 */
[----:B------:R-:W3:Y:S04]  /*0cf0*/  @P0 LDG.E.128 R8, desc[UR8][R10.64] ;  /* 0x000000080a080981 */ /* 0x000ee8000c1e1d00 */
[----:B------:R-:W4:Y:S01]  /*0d00*/  @P1 LDG.E.128 R12, desc[UR8][R12.64] ;  /* 0x000000080c0c1981 */ /* 0x000f22000c1e1d00 */
[----:B------:R-:W-:Y:S01]  /*0d10*/  @P1 MOV R2, 0x400 ;  /* 0x0000040000021802 */ /* 0x000fe20000000f00 */
[----:B------:R-:W0:Y:S03]  /*0d20*/  @P1 S2R R17, SR_CgaCtaId ;  /* 0x0000000000111919 */ /* 0x000e260000008800 */
[----:B0-----:R-:W-:-:S02]  /*0d30*/  @P1 LEA R2, R17, R2, 0x18 ;  /* 0x0000000211021211 */ /* 0x001fc400078ec0ff */
[----:B------:R-:W2:Y:S02]  /*0d40*/  @P0 LDS.64 R16, [R16] ;  /* 0x0000000010100984 */ /* 0x000ea40000000a00 */
[----:B------:R-:W-:-:S06]  /*0d50*/  @P1 LEA R29, R29, R2, 0x2 ;  /* 0x000000021d1d1211 */ /* 0x000fcc00078e10ff */
[----:B------:R-:W4:Y:S01]  /*0d60*/  @P1 LDS R29, [R29] ;  /* 0x000000001d1d1984 */ /* 0x000f220000000800 */
[-C--:B--2---:R-:W-:Y:S01]  /*0d70*/  @P0 FFMA R2, R5, R16.reuse, R26 ;  /* 0x0000001005020223 */ /* 0x084fe2000000001a */
[-C--:B------:R-:W-:Y:S01]  /*0d80*/  @P0 FFMA R7, R4, R16.reuse, R21 ;  /* 0x0000001004070223 */ /* 0x080fe20000000015 */
[----:B------:R-:W-:-:S03]  /*0d90*/  @P0 FFMA R5, R6, R16, R27 ;  /* 0x0000001006050223 */ /* 0x000fc6000000001b */
[-C--:B---3--:R-:W-:Y:S01]  /*0da0*/  @P0 FFMA R21, R8, R17.reuse, R7 ;  /* 0x0000001108150223 */ /* 0x088fe20000000007 */
[-C--:B------:R-:W-:Y:S01]  /*0db0*/  @P0 FFMA R26, R9, R17.reuse, R2 ;  /* 0x00000011091a0223 */ /* 0x080fe20000000002 */
[----:B------:R-:W-:Y:S02]  /*0dc0*/  @P0 FFMA R27, R10, R17, R5 ;  /* 0x000000110a1b0223 */ /* 0x000fe40000000005 */
[-C--:B----4-:R-:W-:Y:S01]  /*0dd0*/  @P1 FFMA R21, R12, R29.reuse, R21 ;  /* 0x0000001d0c151223 */ /* 0x090fe20000000015 */
[-C--:B------:R-:W-:Y:S01]  /*0de0*/  @P1 FFMA R26, R13, R29.reuse, R26 ;  /* 0x0000001d0d1a1223 */ /* 0x080fe2000000001a */
[----:B------:R-:W-:-:S07]  /*0df0*/  @P1 FFMA R27, R14, R29, R27 ;  /* 0x0000001d0e1b1223 */ /* 0x000fce000000001b */
.L_x_10:
[----:B-----5:R-:W-:Y:S01]  /*0e00*/  IADD3 R2, PT, PT, R0, -0xd000000, RZ ;  /* 0xf300000000027810 */ /* 0x020fe20007ffe0ff */
[----:B------:R0:W3:Y:S01]  /*0e10*/  MUFU.RSQ R7, R0 ;  /* 0x0000000000077308 */ /* 0x0000e20000001400 */
[----:B------:R-:W-:Y:S02]  /*0e20*/  BSSY.RECONVERGENT B0, `(.L_x_12) ;  /* 0x000000a000007945 */ /* 0x000fe40003800200 */
[----:B------:R-:W-:-:S13]  /*0e30*/  ISETP.GT.U32.AND P0, PT, R2, 0x727fffff, PT ;  /* 0x727fffff0200780c */ /* 0x000fda0003f04070 */
[----:B0-----:R-:W-:Y:S05]  /*0e40*/  @!P0 BRA `(.L_x_13) ;  /* 0x00000000000c8947 */ /* 0x001fea0003800000 */
[----:B------:R-:W-:-:S07]  /*0e50*/  MOV R8, 0xe70 ;  /* 0x00000e7000087802 */ /* 0x000fce0000000f00 */
[----:B-1234-:R-:W-:Y:S05]  /*0e60*/  CALL.REL.NOINC `($__internal_0_$__cuda_sm20_sqrt_rn_f32_slowpath) ;  /* 0x0000000000a47944 */ /* 0x01efea0003c00000 */
[----:B------:R-:W-:Y:S05]  /*0e70*/  BRA `(.L_x_14) ;  /* 0x0000000000107947 */ /* 0x000fea0003800000 */
.L_x_13:
[----:B---3--:R-:W-:Y:S01]  /*0e80*/  FMUL.FTZ R5, R0, R7 ;  /* 0x0000000700057220 */ /* 0x008fe20000410000 */
[----:B------:R-:W-:-:S03]  /*0e90*/  FMUL.FTZ R4, R7, 0.5 ;  /* 0x3f00000007047820 */ /* 0x000fc60000410000 */
[----:B------:R-:W-:-:S04]  /*0ea0*/  FFMA R2, -R5, R5, R0 ;  /* 0x0000000505027223 */ /* 0x000fc80000000100 */
[----:B------:R-:W-:-:S07]  /*0eb0*/  FFMA R2, R2, R4, R5 ;  /* 0x0000000402027223 */ /* 0x000fce0000000005 */
.L_x_14:
[----:B------:R-:W-:Y:S05]  /*0ec0*/  BSYNC.RECONVERGENT B0 ;  /* 0x0000000000007941 */ /* 0x000fea0003800200 */
.L_x_12:
[----:B------:R-:W0:Y:S08]  /*0ed0*/  LDC.64 R4, c[0x0][0x3a8] ;  /* 0x0000ea00ff047b82 */ /* 0x000e300000000a00 */
[----:B------:R-:W3:Y:S08]  /*0ee0*/  LDC.64 R8, c[0x0][0x380] ;  /* 0x0000e000ff087b82 */ /* 0x000ef00000000a00 */
[----:B-1----:R-:W1:Y:S08]  /*0ef0*/  LDC.64 R12, c[0x0][0x398] ;  /* 0x0000e600ff0c7b82 */ /* 0x002e700000000a00 */
[----:B------:R-:W5:Y:S01]  /*0f00*/  LDC.64 R10, c[0x0][0x390] ;  /* 0x0000e400ff0a7b82 */ /* 0x000f620000000a00 */
[----:B0-----:R-:W-:-:S04]  /*0f10*/  IMAD.WIDE R4, R20, 0x8, R4 ;  /* 0x0000000814047825 */ /* 0x001fc800078e0204 */
[C---:B------:R-:W-:Y:S01]  /*0f20*/  FMUL R21, R2.reuse, R21 ;  /* 0x0000001502157220 */ /* 0x040fe20000400000 */
[----:B------:R-:W-:Y:S01]  /*0f30*/  FMUL R26, R2, R26 ;  /* 0x0000001a021a7220 */ /* 0x000fe20000400000 */
[----:B------:R-:W0:Y:S01]  /*0f40*/  LDCU UR5, c[0x0][0x38c] ;  /* 0x00007180ff0577ac */ /* 0x000e220008000800 */
[----:B------:R-:W5:Y:S01]  /*0f50*/  LDG.E.64 R16, desc[UR8][R4.64] ;  /* 0x0000000804107981 */ /* 0x000f62000c1e1b00 */
[----:B---3--:R-:W-:-:S05]  /*0f60*/  IMAD.WIDE R6, R9, 0x8, R4 ;  /* 0x0000000809067825 */ /* 0x008fca00078e0204 */
[----:B--2---:R2:W3:Y:S01]  /*0f70*/  LDG.E.64 R18, desc[UR8][R6.64] ;  /* 0x0000000806127981 */ /* 0x0044e2000c1e1b00 */
[----:B----4-:R-:W-:-:S06]  /*0f80*/  IMAD.WIDE R14, R9, 0x8, R6 ;  /* 0x00000008090e7825 */ /* 0x010fcc00078e0206 */
[----:B------:R-:W4:Y:S01]  /*0f90*/  LDG.E.64 R14, desc[UR8][R14.64] ;  /* 0x000000080e0e7981 */ /* 0x000f22000c1e1b00 */
[----:B------:R-:W-:Y:S01]  /*0fa0*/  FMUL R2, R2, R27 ;  /* 0x0000001b02027220 */ /* 0x000fe20000400000 */
[----:B--2---:R-:W-:Y:S01]  /*0fb0*/  MOV R7, RZ ;  /* 0x000000ff00077202 */ /* 0x004fe20000000f00 */
[----:B-----5:R-:W-:Y:S01]  /*0fc0*/  IMAD.WIDE R10, R20, 0x10, R10 ;  /* 0x00000010140a7825 */ /* 0x020fe200078e020a */
[----:B------:R-:W2:Y:S08]  /*0fd0*/  I2F.S64 R16, R16 ;  /* 0x0000001000107312 */ /* 0x000eb00000301400 */
[----:B---3--:R-:W3:Y:S08]  /*0fe0*/  I2F.S64 R19, R18 ;  /* 0x0000001200137312 */ /* 0x008ef00000301400 */
[----:B----4-:R-:W4:Y:S01]  /*0ff0*/  I2F.S64 R9, R14 ;  /* 0x0000000e00097312 */ /* 0x010f220000301400 */
[----:B--2---:R-:W-:Y:S01]  /*1000*/  FFMA R4, R16, 2.3283064365386962891e-10, -R21 ;  /* 0x2f80000010047823 */ /* 0x004fe20000000815 */
[----:B-1----:R-:W-:-:S04]  /*1010*/  IMAD.WIDE R16, R20, 0x10, R12 ;  /* 0x0000001014107825 */ /* 0x002fc800078e020c */
[----:B---3--:R-:W-:Y:S01]  /*1020*/  FFMA R5, R19, 2.3283064365386962891e-10, -R26 ;  /* 0x2f80000013057823 */ /* 0x008fe2000000081a */
[----:B----4-:R-:W-:-:S05]  /*1030*/  FFMA R6, R9, 2.3283064365386962891e-10, -R2 ;  /* 0x2f80000009067823 */ /* 0x010fca0000000802 */
[----:B------:R3:W-:Y:S04]  /*1040*/  STG.E.128 desc[UR8][R16.64], R4 ;  /* 0x0000000410007986 */ /* 0x0007e8000c101d08 */
[----:B------:R-:W2:Y:S01]  /*1050*/  LDG.E.128 R12, desc[UR8][R10.64] ;  /* 0x000000080a0c7981 */ /* 0x000ea2000c1e1d00 */
[----:B0-----:R-:W-:Y:S01]  /*1060*/  FMUL R9, R0, UR5 ;  /* 0x0000000500097c20 */ /* 0x001fe20008400000 */
        /* <DEDUP_REMOVED lines=9> */
        .weak           $__internal_0_$__cuda_sm20_sqrt_rn_f32_slowpath
        .type           $__internal_0_$__cuda_sm20_sqrt_rn_f32_slowpath,@function
        .size           $__internal_0_$__cuda_sm20_sqrt_rn_f32_slowpath,(.L_x_34 - $__internal_0_$__cuda_sm20_sqrt_rn_f32_slowpath)
$__internal_0_$__cuda_sm20_sqrt_rn_f32_slowpath:
[----:B------:R-:W-:-:S13]  /*1100*/  LOP3.LUT P0, RZ, R0, 0x7fffffff, RZ, 0xc0, !PT ;  /* 0x7fffffff00ff7812 */ /* 0x000fda000780c0ff */
[----:B------:R-:W-:Y:S01]  /*1110*/  @!P0 MOV R2, R0 ;  /* 0x0000000000028202 */ /* 0x000fe20000000f00 */
[----:B------:R-:W-:Y:S06]  /*1120*/  @!P0 BRA `(.L_x_16) ;  /* 0x0000000000408947 */ /* 0x000fec0003800000 */
[----:B------:R-:W-:-:S13]  /*1130*/  FSETP.GEU.FTZ.AND P0, PT, R0, RZ, PT ;  /* 0x000000ff0000720b */ /* 0x000fda0003f1e000 */
[----:B------:R-:W-:Y:S01]  /*1140*/  @!P0 MOV R2, 0x7fffffff ;  /* 0x7fffffff00028802 */ /* 0x000fe20000000f00 */
[----:B------:R-:W-:Y:S06]  /*1150*/  @!P0 BRA `(.L_x_16) ;  /* 0x0000000000348947 */ /* 0x000fec0003800000 */
[----:B------:R-:W-:-:S13]  /*1160*/  FSETP.GTU.FTZ.AND P0, PT, |R0|, +INF , PT ;  /* 0x7f8000000000780b */ /* 0x000fda0003f1c200 */
[----:B------:R-:W-:Y:S01]  /*1170*/  @P0 FADD.FTZ R2, R0, 1 ;  /* 0x3f80000000020421 */ /* 0x000fe20000010000 */
[----:B------:R-:W-:Y:S06]  /*1180*/  @P0 BRA `(.L_x_16) ;  /* 0x0000000000280947 */ /* 0x000fec0003800000 */
[----:B------:R-:W-:-:S13]  /*1190*/  FSETP.NEU.FTZ.AND P0, PT, |R0|, +INF , PT ;  /* 0x7f8000000000780b */ /* 0x000fda0003f1d200 */
[----:B------:R-:W-:-:S04]  /*11a0*/  @P0 FFMA R4, R0, 1.84467440737095516160e+19, RZ ;  /* 0x5f80000000040823 */ /* 0x000fc800000000ff */
[----:B------:R-:W0:Y:S02]  /*11b0*/  @P0 MUFU.RSQ R5, R4 ;  /* 0x0000000400050308 */ /* 0x000e240000001400 */
[----:B0-----:R-:W-:Y:S01]  /*11c0*/  @P0 FMUL.FTZ R7, R4, R5 ;  /* 0x0000000504070220 */ /* 0x001fe20000410000 */
[----:B------:R-:W-:-:S03]  /*11d0*/  @P0 FMUL.FTZ R5, R5, 0.5 ;  /* 0x3f00000005050820 */ /* 0x000fc60000410000 */
[----:B------:R-:W-:-:S04]  /*11e0*/  @P0 FADD.FTZ R2, -R7, -RZ ;  /* 0x800000ff07020221 */ /* 0x000fc80000010100 */
[----:B------:R-:W-:Y:S01]  /*11f0*/  @P0 FFMA R6, R7, R2, R4 ;  /* 0x0000000207060223 */ /* 0x000fe20000000004 */
[----:B------:R-:W-:-:S03]  /*1200*/  @!P0 MOV R2, R0 ;  /* 0x0000000000028202 */ /* 0x000fc60000000f00 */
[----:B------:R-:W-:-:S04]  /*1210*/  @P0 FFMA R5, R6, R5, R7 ;  /* 0x0000000506050223 */ /* 0x000fc80000000007 */
[----:B------:R-:W-:-:S07]  /*1220*/  @P0 FMUL.FTZ R2, R5, 2.3283064365386962891e-10 ;  /* 0x2f80000005020820 */ /* 0x000fce0000410000 */
.L_x_16:
[----:B------:R-:W-:Y:S01]  /*1230*/  HFMA2 R5, -RZ, RZ, 0, 0 ;  /* 0x00000000ff057431 */ /* 0x000fe200000001ff */
[----:B------:R-:W-:-:S04]  /*1240*/  MOV R4, R8 ;  /* 0x0000000800047202 */ /* 0x000fc80000000f00 */
[----:B------:R-:W-:Y:S05]  /*1250*/  RET.REL.NODEC R4 `(kNMLLinearMinimize2_kernel) ;  /* 0xffffffec04687950 */ /* 0x000fea0003c3ffff */
.L_x_17:
[----:B------:R-:W-:-:S00]  /*1260*/  BRA `(.L_x_17) ;  /* 0xfffffffc00fc7947 */ /* 0x000fc0000383ffff */
[----:B------:R-:W-:-:S00]  /*1270*/  NOP ;  /* 0x0000000000007918 */ /* 0x000fc00000000000 */
        /* <DEDUP_REMOVED lines=8> */
.L_x_34:


//--------------------- .text.kNMLLinearMinimize1_kernel --------------------------
	.section	.text.kNMLLinearMinimize1_kernel,"ax",@progbits
	.align	128
        .global         kNMLLinearMinimize1_kernel
        .type           kNMLLinearMinimize1_kernel,@function
        .size           kNMLLinearMinimize1_kernel,(.L_x_35 - kNMLLinearMinimize1_kernel)
        .other          kNMLLinearMinimize1_kernel,@"STO_CUDA_ENTRY STV_DEFAULT"
kNMLLinearMinimize1_kernel:
.text.kNMLLinearMinimize1_kernel:
[----:B------:R-:W-:Y:S08]  /*0000*/  LDC R1, c[0x0][0x37c] ;  /* 0x0000df00ff017b82 */ /* 0x000ff00000000800 */
[----:B------:R-:W0:Y:S08]  /*0010*/  S2UR UR4, SR_CTAID.X ;  /* 0x00000000000479c3 */ /* 0x000e300000002500 */
[----:B------:R-:W0:Y:S02]  /*0020*/  LDC R0, c[0x0][0x388] ;  /* 0x0000e200ff007b82 */ /* 0x000e240000000800 */
[----:B0-----:R-:W-:-:S13]  /*0030*/  ISETP.LE.AND P0, PT, R0, UR4, PT ;  /* 0x0000000400007c0c */ /* 0x001fda000bf03270 */
[----:B------:R-:W-:Y:S05]  /*0040*/  @P0 EXIT ;  /* 0x000000000000094d */ /* 0x000fea0003800000 */
[----:B------:R-:W0:Y:S01]  /*0050*/  LDC R0, c[0x0][0x360] ;  /* 0x0000d800ff007b82 */ /* 0x000e220000000800 */
[----:B------:R-:W1:Y:S01]  /*0060*/  S2R R2, SR_TID.X ;  /* 0x0000000000027919 */ /* 0x000e620000002100 */
[----:B------:R-:W-:Y:S01]  /*0070*/  MOV R24, UR4 ;  /* 0x0000000400187c02 */ /* 0x000fe20008000f00 */
[----:B------:R-:W2:Y:S05]  /*0080*/  LDCU.64 UR6, c[0x0][0x358] ;  /* 0x00006b00ff0677ac */ /* 0x000eaa0008000a00 */
[----:B------:R-:W3:Y:S01]  /*0090*/  LDC R3, c[0x0][0x370] ;  /* 0x0000dc00ff037b82 */ /* 0x000ee20000000800 */
[C---:B0-----:R-:W-:Y:S02]  /*00a0*/  LOP3.LUT R21, R0.reuse, 0xfffffff0, RZ, 0xc0, !PT ;  /* 0xfffffff000157812 */ /* 0x041fe400078ec0ff */
[----:B------:R-:W-:-:S02]  /*00b0*/  LOP3.LUT R23, R0, 0xf, RZ, 0xc0, !PT ;  /* 0x0000000f00177812 */ /* 0x000fc400078ec0ff */
[C---:B------:R-:W-:Y:S02]  /*00c0*/  LOP3.LUT R22, R0.reuse, 0x7, RZ, 0xc0, !PT ;  /* 0x0000000700167812 */ /* 0x040fe400078ec0ff */
[----:B------:R-:W-:Y:S02]  /*00d0*/  LOP3.LUT R20, R0, 0x3, RZ, 0xc0, !PT ;  /* 0x0000000300147812 */ /* 0x000fe400078ec0ff */
[----:B-123--:R-:W-:-:S07]  /*00e0*/  IADD3 R21, PT, PT, -R21, RZ, RZ ;  /* 0x000000ff15157210 */ /* 0x00efce0007ffe1ff */
.L_x_31:
[----:B0-----:R-:W0:Y:S01]  /*00f0*/  LDCU UR4, c[0x0][0x380] ;  /* 0x00007000ff0477ac */ /* 0x001e220008000800 */
[----:B------:R-:W-:Y:S01]  /*0100*/  BSSY.RECONVERGENT B0, `(.L_x_18) ;  /* 0x000002f000007945 */ /* 0x000fe20003800200 */
[----:B------:R-:W-:Y:S01]  /*0110*/  HFMA2 R18, -RZ, RZ, 0, 0 ;  /* 0x00000000ff127431 */ /* 0x000fe200000001ff */
[----:B0-----:R-:W-:-:S13]  /*0120*/  ISETP.GE.AND P0, PT, R2, UR4, PT ;  /* 0x0000000402007c0c */ /* 0x001fda000bf06270 */
[----:B-1----:R-:W-:Y:S05]  /*0130*/  @P0 BRA `(.L_x_19) ;  /* 0x0000000000ac0947 */ /* 0x002fea0003800000 */
[----:B------:R-:W0:Y:S01]  /*0140*/  LDC.64 R8, c[0x0][0x390] ;  /* 0x0000e400ff087b82 */ /* 0x000e220000000a00 */
[----:B------:R-:W-:Y:S02]  /*0150*/  MOV R18, RZ ;  /* 0x000000ff00127202 */ /* 0x000fe40000000f00 */
[----:B------:R-:W-:-:S05]  /*0160*/  MOV R25, R2 ;  /* 0x0000000200197202 */ /* 0x000fca0000000f00 */
[----:B------:R-:W1:Y:S08]  /*0170*/  LDC.64 R10, c[0x0][0x398] ;  /* 0x0000e600ff0a7b82 */ /* 0x000e700000000a00 */
[----:B------:R-:W2:Y:S08]  /*0180*/  LDC.64 R12, c[0x0][0x3a0] ;  /* 0x0000e800ff0c7b82 */ /* 0x000eb00000000a00 */
[----:B------:R-:W3:Y:S02]  /*0190*/  LDC.64 R14, c[0x0][0x380] ;  /* 0x0000e000ff0e7b82 */ /* 0x000ee40000000a00 */
.L_x_23:
[----:B0-----:R-:W-:-:S06]  /*01a0*/  IMAD.WIDE R4, R25, 0x10, R8 ;  /* 0x0000001019047825 */ /* 0x001fcc00078e0208 */
[----:B------:R-:W4:Y:S01]  /*01b0*/  LDG.E R4, desc[UR6][R4.64+0xc] ;  /* 0x00000c0604047981 */ /* 0x000f22000c1e1900 */
[----:B------:R-:W-:Y:S01]  /*01c0*/  BSSY.RECONVERGENT B1, `(.L_x_20) ;  /* 0x000000c000017945 */ /* 0x000fe20003800200 */
[----:B----4-:R-:W-:Y:S01]  /*01d0*/  IADD3 R6, PT, PT, R4, -0xd000000, RZ ;  /* 0xf300000004067810 */ /* 0x010fe20007ffe0ff */
[----:B------:R0:W4:Y:S03]  /*01e0*/  MUFU.RSQ R7, R4 ;  /* 0x0000000400077308 */ /* 0x0001260000001400 */
[----:B------:R-:W-:-:S13]  /*01f0*/  ISETP.GT.U32.AND P0, PT, R6, 0x727fffff, PT ;  /* 0x727fffff0600780c */ /* 0x000fda0003f04070 */
[----:B0-----:R-:W-:Y:S05]  /*0200*/  @!P0 BRA `(.L_x_21) ;  /* 0x00000000000c8947 */ /* 0x001fea0003800000 */
[----:B------:R-:W-:-:S07]  /*0210*/  MOV R6, 0x230 ;  /* 0x0000023000067802 */ /* 0x000fce0000000f00 */
[----:B-1234-:R-:W-:Y:S05]  /*0220*/  CALL.REL.NOINC `($__internal_1_$__cuda_sm20_sqrt_rn_f32_slowpath) ;  /* 0x0000000400d87944 */ /* 0x01efea0003c00000 */
[----:B------:R-:W-:Y:S05]  /*0230*/  BRA `(.L_x_22) ;  /* 0x0000000000107947 */ /* 0x000fea0003800000 */
.L_x_21:
[----:B----4-:R-:W-:Y:S01]  /*0240*/  FMUL.FTZ R19, R4, R7 ;  /* 0x0000000704137220 */ /* 0x010fe20000410000 */
[----:B------:R-:W-:-:S03]  /*0250*/  FMUL.FTZ R5, R7, 0.5 ;  /* 0x3f00000007057820 */ /* 0x000fc60000410000 */
[----:B------:R-:W-:-:S04]  /*0260*/  FFMA R4, -R19, R19, R4 ;  /* 0x0000001313047223 */ /* 0x000fc80000000104 */
[----:B------:R-:W-:-:S07]  /*0270*/  FFMA R19, R4, R5, R19 ;  /* 0x0000000504137223 */ /* 0x000fce0000000013 */
.L_x_22:
[----:B------:R-:W-:Y:S05]  /*0280*/  BSYNC.RECONVERGENT B1 ;  /* 0x0000000000017941 */ /* 0x000fea0003800200 */
.L_x_20:
[----:B-1----:R-:W-:-:S04]  /*0290*/  IMAD.WIDE R26, R25, 0x8, R10 ;  /* 0x00000008191a7825 */ /* 0x002fc800078e020a */
[C---:B---3--:R-:W-:Y:S02]  /*02a0*/  IMAD.WIDE R16, R15.reuse, 0x8, R26 ;  /* 0x000000080f107825 */ /* 0x048fe400078e021a */
[----:B------:R-:W3:Y:S04]  /*02b0*/  LDG.E.64 R26, desc[UR6][R26.64] ;  /* 0x000000061a1a7981 */ /* 0x000ee8000c1e1b00 */
[----:B------:R0:W4:Y:S01]  /*02c0*/  LDG.E.64 R28, desc[UR6][R16.64] ;  /* 0x00000006101c7981 */ /* 0x000122000c1e1b00 */
[----:B------:R-:W-:Y:S02]  /*02d0*/  IMAD R5, R24, R14, R25 ;  /* 0x0000000e18057224 */ /* 0x000fe400078e0219 */
[----:B0-----:R-:W-:-:S06]  /*02e0*/  IMAD.WIDE R16, R15, 0x8, R16 ;  /* 0x000000080f107825 */ /* 0x001fcc00078e0210 */
[----:B------:R-:W5:Y:S01]  /*02f0*/  LDG.E.64 R16, desc[UR6][R16.64] ;  /* 0x0000000610107981 */ /* 0x000f62000c1e1b00 */
[----:B--2---:R-:W-:-:S06]  /*0300*/  IMAD.WIDE R4, R5, 0x10, R12 ;  /* 0x0000001005047825 */ /* 0x004fcc00078e020c */
[----:B------:R-:W2:Y:S01]  /*0310*/  LDG.E.128 R4, desc[UR6][R4.64] ;  /* 0x0000000604047981 */ /* 0x000ea2000c1e1d00 */
[----:B------:R-:W-:-:S04]  /*0320*/  IADD3 R25, PT, PT, R0, R25, RZ ;  /* 0x0000001900197210 */ /* 0x000fc80007ffe0ff */
[----:B------:R-:W-:Y:S01]  /*0330*/  ISETP.GE.AND P0, PT, R25, R14, PT ;  /* 0x0000000e1900720c */ /* 0x000fe20003f06270 */
[----:B---3--:R-:W-:Y:S08]  /*0340*/  I2F.S64 R26, R26 ;  /* 0x0000001a001a7312 */ /* 0x008ff00000301400 */
[----:B----4-:R-:W0:Y:S08]  /*0350*/  I2F.S64 R28, R28 ;  /* 0x0000001c001c7312 */ /* 0x010e300000301400 */
[----:B-----5:R-:W1:Y:S01]  /*0360*/  I2F.S64 R29, R16 ;  /* 0x00000010001d7312 */ /* 0x020e620000301400 */
[----:B0-----:R-:W-:-:S04]  /*0370*/  FMUL R28, R28, 2.3283064365386962891e-10 ;  /* 0x2f8000001c1c7820 */ /* 0x001fc80000400000 */
[----:B--2---:R-:W-:Y:S01]  /*0380*/  FMUL R28, R28, R5 ;  /* 0x000000051c1c7220 */ /* 0x004fe20000400000 */
[----:B------:R-:W-:-:S04]  /*0390*/  FMUL R7, R26, 2.3283064365386962891e-10 ;  /* 0x2f8000001a077820 */ /* 0x000fc80000400000 */
[----:B------:R-:W-:Y:S01]  /*03a0*/  FFMA R26, R7, R4, R28 ;  /* 0x00000004071a7223 */ /* 0x000fe2000000001c */
[----:B-1----:R-:W-:-:S04]  /*03b0*/  FMUL R29, R29, 2.3283064365386962891e-10 ;  /* 0x2f8000001d1d7820 */ /* 0x002fc80000400000 */
[----:B------:R-:W-:-:S04]  /*03c0*/  FFMA R29, R29, R6, R26 ;  /* 0x000000061d1d7223 */ /* 0x000fc8000000001a */
[----:B------:R-:W-:Y:S01]  /*03d0*/  FFMA R18, R29, R19, R18 ;  /* 0x000000131d127223 */ /* 0x000fe20000000012 */
[----:B------:R-:W-:Y:S06]  /*03e0*/  @!P0 BRA `(.L_x_23) ;  /* 0xfffffffc006c8947 */ /* 0x000fec000383ffff */
.L_x_19:
[----:B------:R-:W-:Y:S05]  /*03f0*/  BSYNC.RECONVERGENT B0 ;  /* 0x0000000000007941 */ /* 0x000fea0003800200 */
.L_x_18:
[----:B------:R-:W0:Y:S01]  /*0400*/  S2UR UR5, SR_CgaCtaId ;  /* 0x00000000000579c3 */ /* 0x000e220000008800 */
[----:B------:R-:W-:Y:S01]  /*0410*/  UMOV UR4, 0x400 ;  /* 0x0000040000047882 */ /* 0x000fe20000000000 */
[----:B------:R-:W-:Y:S01]  /*0420*/  ISETP.NE.AND P0, PT, R2, RZ, PT ;  /* 0x000000ff0200720c */ /* 0x000fe20003f05270 */
[----:B------:R-:W-:Y:S01]  /*0430*/  BSSY.RECONVERGENT B0, `(.L_x_24) ;  /* 0x0000050000007945 */ /* 0x000fe20003800200 */
[----:B0-----:R-:W-:-:S06]  /*0440*/  ULEA UR4, UR5, UR4, 0x18 ;  /* 0x0000000405047291 */ /* 0x001fcc000f8ec0ff */
[----:B------:R-:W-:-:S05]  /*0450*/  LEA R5, R2, UR4, 0x2 ;  /* 0x0000000402057c11 */ /* 0x000fca000f8e10ff */
[----:B------:R0:W-:Y:S01]  /*0460*/  STS [R5], R18 ;  /* 0x0000001205007388 */ /* 0x0001e20000000800 */
[----:B------:R-:W-:Y:S06]  /*0470*/  BAR.SYNC.DEFER_BLOCKING 0x0 ;  /* 0x0000000000007b1d */ /* 0x000fec0000010000 */
[----:B------:R-:W-:Y:S05]  /*0480*/  @P0 BRA `(.L_x_25) ;  /* 0x0000000400280947 */ /* 0x000fea0003800000 */
[----:B------:R-:W-:Y:S01]  /*0490*/  ISETP.GE.U32.AND P0, PT, R0, 0x10, PT ;  /* 0x000000100000780c */ /* 0x000fe20003f06070 */
[----:B------:R-:W-:Y:S01]  /*04a0*/  HFMA2 R25, -RZ, RZ, 0, 0 ;  /* 0x00000000ff197431 */ /* 0x000fe200000001ff */
[----:B------:R-:W-:-:S11]  /*04b0*/  MOV R19, RZ ;  /* 0x000000ff00137202 */ /* 0x000fd60000000f00 */
[----:B------:R-:W-:Y:S05]  /*04c0*/  @!P0 BRA `(.L_x_26) ;  /* 0x0000000000708947 */ /* 0x000fea0003800000 */
[----:B------:R-:W-:Y:S01]  /*04d0*/  MOV R19, RZ ;  /* 0x000000ff00137202 */ /* 0x000fe20000000f00 */
[----:B------:R-:W-:Y:S01]  /*04e0*/  UIADD3 UR5, UPT, UPT, UR4, 0x20, URZ ;  /* 0x0000002004057890 */ /* 0x000fe2000fffe0ff */
[----:B------:R-:W-:Y:S02]  /*04f0*/  MOV R26, R21 ;  /* 0x00000015001a7202 */ /* 0x000fe40000000f00 */
[----:B------:R-:W-:-:S09]  /*0500*/  LOP3.LUT R25, R0, 0x7f0, RZ, 0xc0, !PT ;  /* 0x000007f000197812 */ /* 0x000fd200078ec0ff */
.L_x_27:
[----:B0-----:R-:W0:Y:S01]  /*0510*/  LDS.128 R4, [UR5+-0x20] ;  /* 0xffffe005ff047984 */ /* 0x001e220008000c00 */
[----:B------:R-:W-:-:S03]  /*0520*/  IADD3 R26, PT, PT, R26, 0x10, RZ ;  /* 0x000000101a1a7810 */ /* 0x000fc60007ffe0ff */
[----:B------:R-:W1:Y:S01]  /*0530*/  LDS.128 R8, [UR5+-0x10] ;  /* 0xfffff005ff087984 */ /* 0x000e620008000c00 */
[----:B------:R-:W-:-:S03]  /*0540*/  ISETP.NE.AND P0, PT, R26, RZ, PT ;  /* 0x000000ff1a00720c */ /* 0x000fc60003f05270 */
[----:B------:R-:W2:Y:S01]  /*0550*/  LDS.128 R12, [UR5] ;  /* 0x00000005ff0c7984 */ /* 0x000ea20008000c00 */
[----:B0-----:R-:W-:-:S03]  /*0560*/  FADD R4, R4, R19 ;  /* 0x0000001304047221 */ /* 0x001fc60000000000 */
[----:B------:R-:W0:Y:S01]  /*0570*/  LDS.128 R16, [UR5+0x10] ;  /* 0x00001005ff107984 */ /* 0x000e220008000c00 */
[----:B------:R-:W-:Y:S01]  /*0580*/  UIADD3 UR5, UPT, UPT, UR5, 0x40, URZ ;  /* 0x0000004005057890 */ /* 0x000fe2000fffe0ff */
[----:B------:R-:W-:-:S04]  /*0590*/  FADD R5, R5, R4 ;  /* 0x0000000405057221 */ /* 0x000fc80000000000 */
[----:B------:R-:W-:-:S04]  /*05a0*/  FADD R6, R6, R5 ;  /* 0x0000000506067221 */ /* 0x000fc80000000000 */
[----:B------:R-:W-:-:S04]  /*05b0*/  FADD R7, R7, R6 ;  /* 0x0000000607077221 */ /* 0x000fc80000000000 */
[----:B-1----:R-:W-:-:S04]  /*05c0*/  FADD R8, R7, R8 ;  /* 0x0000000807087221 */ /* 0x002fc80000000000 */
[----:B------:R-:W-:-:S04]  /*05d0*/  FADD R9, R9, R8 ;  /* 0x0000000809097221 */ /* 0x000fc80000000000 */
[----:B------:R-:W-:-:S04]  /*05e0*/  FADD R10, R10, R9 ;  /* 0x000000090a0a7221 */ /* 0x000fc80000000000 */
[----:B------:R-:W-:-:S04]  /*05f0*/  FADD R11, R11, R10 ;  /* 0x0000000a0b0b7221 */ /* 0x000fc80000000000 */
[----:B--2---:R-:W-:-:S04]  /*0600*/  FADD R12, R11, R12 ;  /* 0x0000000c0b0c7221 */ /* 0x004fc80000000000 */
[----:B------:R-:W-:-:S04]  /*0610*/  FADD R13, R13, R12 ;  /* 0x0000000c0d0d7221 */ /* 0x000fc80000000000 */
[----:B------:R-:W-:-:S04]  /*0620*/  FADD R14, R14, R13 ;  /* 0x0000000d0e0e7221 */ /* 0x000fc80000000000 */
[----:B------:R-:W-:-:S04]  /*0630*/  FADD R15, R15, R14 ;  /* 0x0000000e0f0f7221 */ /* 0x000fc80000000000 */
[----:B0-----:R-:W-:-:S04]  /*0640*/  FADD R16, R15, R16 ;  /* 0x000000100f107221 */ /* 0x001fc80000000000 */
[----:B------:R-:W-:-:S04]  /*0650*/  FADD R17, R17, R16 ;  /* 0x0000001011117221 */ /* 0x000fc80000000000 */
[----:B------:R-:W-:-:S04]  /*0660*/  FADD R18, R18, R17 ;  /* 0x0000001112127221 */ /* 0x000fc80000000000 */
[----:B------:R-:W-:Y:S01]  /*0670*/  FADD R19, R19, R18 ;  /* 0x0000001213137221 */ /* 0x000fe20000000000 */
[----:B------:R-:W-:Y:S06]  /*0680*/  @P0 BRA `(.L_x_27) ;  /* 0xfffffffc00a00947 */ /* 0x000fec000383ffff */
.L_x_26:
[----:B------:R-:W-:-:S13]  /*0690*/  ISETP.NE.AND P0, PT, R23, RZ, PT ;  /* 0x000000ff1700720c */ /* 0x000fda0003f05270 */
[----:B------:R-:W-:Y:S05]  /*06a0*/  @!P0 BRA `(.L_x_28) ;  /* 0x0000000000948947 */ /* 0x000fea0003800000 */
[----:B------:R-:W-:Y:S02]  /*06b0*/  IADD3 R4, PT, PT, R23, -0x1, RZ ;  /* 0xffffffff17047810 */ /* 0x000fe40007ffe0ff */
[----:B------:R-:W-:Y:S02]  /*06c0*/  ISETP.NE.AND P1, PT, R22, RZ, PT ;  /* 0x000000ff1600720c */ /* 0x000fe40003f25270 */
[----:B------:R-:W-:-:S13]  /*06d0*/  ISETP.GE.U32.AND P0, PT, R4, 0x7, PT ;  /* 0x000000070400780c */ /* 0x000fda0003f06070 */
[----:B------:R-:W-:Y:S05]  /*06e0*/  @!P0 BRA `(.L_x_29) ;  /* 0x0000000000308947 */ /* 0x000fea0003800000 */
[C---:B------:R-:W-:Y:S02]  /*06f0*/  LEA R12, R25.reuse, UR4, 0x2 ;  /* 0x00000004190c7c11 */ /* 0x040fe4000f8e10ff */
[----:B------:R-:W-:-:S03]  /*0700*/  IADD3 R25, PT, PT, R25, 0x8, RZ ;  /* 0x0000000819197810 */ /* 0x000fc60007ffe0ff */
[----:B0-----:R-:W0:Y:S04]  /*0710*/  LDS.128 R4, [R12] ;  /* 0x000000000c047984 */ /* 0x001e280000000c00 */
[----:B------:R-:W1:Y:S01]  /*0720*/  LDS.128 R8, [R12+0x10] ;  /* 0x000010000c087984 */ /* 0x000e620000000c00 */
[----:B0-----:R-:W-:-:S04]  /*0730*/  FADD R4, R19, R4 ;  /* 0x0000000413047221 */ /* 0x001fc80000000000 */
[----:B------:R-:W-:-:S04]  /*0740*/  FADD R5, R4, R5 ;  /* 0x0000000504057221 */ /* 0x000fc80000000000 */
[----:B------:R-:W-:-:S04]  /*0750*/  FADD R6, R5, R6 ;  /* 0x0000000605067221 */ /* 0x000fc80000000000 */
[----:B------:R-:W-:-:S04]  /*0760*/  FADD R7, R6, R7 ;  /* 0x0000000706077221 */ /* 0x000fc80000000000 */
[----:B-1----:R-:W-:-:S04]  /*0770*/  FADD R8, R7, R8 ;  /* 0x0000000807087221 */ /* 0x002fc80000000000 */
[----:B------:R-:W-:-:S04]  /*0780*/  FADD R9, R8, R9 ;  /* 0x0000000908097221 */ /* 0x000fc80000000000 */
[----:B------:R-:W-:-:S04]  /*0790*/  FADD R10, R9, R10 ;  /* 0x0000000a090a7221 */ /* 0x000fc80000000000 */
[----:B------:R-:W-:-:S07]  /*07a0*/  FADD R19, R10, R11 ;  /* 0x0000000b0a137221 */ /* 0x000fce0000000000 */
.L_x_29:
[----:B------:R-:W-:Y:S05]  /*07b0*/  @!P1 BRA `(.L_x_28) ;  /* 0x0000000000509947 */ /* 0x000fea0003800000 */
[----:B------:R-:W-:Y:S02]  /*07c0*/  IADD3 R4, PT, PT, R22, -0x1, RZ ;  /* 0xffffffff16047810 */ /* 0x000fe40007ffe0ff */
[----:B------:R-:W-:Y:S02]  /*07d0*/  ISETP.NE.AND P1, PT, R20, RZ, PT ;  /* 0x000000ff1400720c */ /* 0x000fe40003f25270 */
[----:B------:R-:W-:-:S13]  /*07e0*/  ISETP.GE.U32.AND P0, PT, R4, 0x3, PT ;  /* 0x000000030400780c */ /* 0x000fda0003f06070 */
[----:B------:R-:W-:Y:S05]  /*07f0*/  @!P0 BRA `(.L_x_30) ;  /* 0x00000000001c8947 */ /* 0x000fea0003800000 */
[C---:B------:R-:W-:Y:S02]  /*0800*/  LEA R4, R25.reuse, UR4, 0x2 ;  /* 0x0000000419047c11 */ /* 0x040fe4000f8e10ff */
[----:B------:R-:W-:-:S04]  /*0810*/  IADD3 R25, PT, PT, R25, 0x4, RZ ;  /* 0x0000000419197810 */ /* 0x000fc80007ffe0ff */
[----:B0-----:R-:W0:Y:S02]  /*0820*/  LDS.128 R4, [R4] ;  /* 0x0000000004047984 */ /* 0x001e240000000c00 */
[----:B0-----:R-:W-:-:S04]  /*0830*/  FADD R8, R19, R4 ;  /* 0x0000000413087221 */ /* 0x001fc80000000000 */
[----:B------:R-:W-:-:S04]  /*0840*/  FADD R5, R8, R5 ;  /* 0x0000000508057221 */ /* 0x000fc80000000000 */
[----:B------:R-:W-:-:S04]  /*0850*/  FADD R6, R5, R6 ;  /* 0x0000000605067221 */ /* 0x000fc80000000000 */
[----:B------:R-:W-:-:S07]  /*0860*/  FADD R19, R6, R7 ;  /* 0x0000000706137221 */ /* 0x000fce0000000000 */
.L_x_30:
[----:B------:R-:W-:Y:S05]  /*0870*/  @!P1 BRA `(.L_x_28) ;  /* 0x0000000000209947 */ /* 0x000fea0003800000 */
[----:B------:R-:W-:Y:S02]  /*0880*/  LEA R4, R25, UR4, 0x2 ;  /* 0x0000000419047c11 */ /* 0x000fe4000f8e10ff */
[----:B------:R-:W-:-:S04]  /*0890*/  ISETP.NE.AND P0, PT, R20, 0x1, PT ;  /* 0x000000011400780c */ /* 0x000fc80003f05270 */
[----:B0-----:R-:W0:Y:S02]  /*08a0*/  LDS.128 R4, [R4] ;  /* 0x0000000004047984 */ /* 0x001e240000000c00 */
[----:B0-----:R-:W-:-:S07]  /*08b0*/  FADD R19, R19, R4 ;  /* 0x0000000413137221 */ /* 0x001fce0000000000 */
[----:B------:R-:W-:Y:S05]  /*08c0*/  @!P0 BRA `(.L_x_28) ;  /* 0x00000000000c8947 */ /* 0x000fea0003800000 */
[----:B------:R-:W-:Y:S01]  /*08d0*/  ISETP.NE.AND P0, PT, R20, 0x2, PT ;  /* 0x000000021400780c */ /* 0x000fe20003f05270 */
[----:B------:R-:W-:-:S12]  /*08e0*/  FADD R19, R19, R5 ;  /* 0x0000000513137221 */ /* 0x000fd80000000000 */
[----:B------:R-:W-:-:S07]  /*08f0*/  @P0 FADD R19, R19, R6 ;  /* 0x0000000613130221 */ /* 0x000fce0000000000 */
.L_x_28:
[----:B0-----:R-:W0:Y:S02]  /*0900*/  LDC.64 R4, c[0x0][0x3a8] ;  /* 0x0000ea00ff047b82 */ /* 0x001e240000000a00 */
[----:B0-----:R-:W-:-:S05]  /*0910*/  IMAD.WIDE R4, R24, 0x4, R4 ;  /* 0x0000000418047825 */ /* 0x001fca00078e0204 */
[----:B------:R1:W-:Y:S02]  /*0920*/  STG.E desc[UR6][R4.64], R19 ;  /* 0x0000001304007986 */ /* 0x0003e4000c101906 */
.L_x_25:
[----:B------:R-:W-:Y:S05]  /*0930*/  BSYNC.RECONVERGENT B0 ;  /* 0x0000000000007941 */ /* 0x000fea0003800200 */
.L_x_24:
[----:B------:R-:W2:Y:S01]  /*0940*/  LDCU UR4, c[0x0][0x388] ;  /* 0x00007100ff0477ac */ /* 0x000ea20008000800 */
[----:B------:R-:W-:-:S04]  /*0950*/  IADD3 R24, PT, PT, R3, R24, RZ ;  /* 0x0000001803187210 */ /* 0x000fc80007ffe0ff */
[----:B--2---:R-:W-:-:S13]  /*0960*/  ISETP.GE.AND P0, PT, R24, UR4, PT ;  /* 0x0000000418007c0c */ /* 0x004fda000bf06270 */
[----:B------:R-:W-:Y:S05]  /*0970*/  @!P0 BRA `(.L_x_31) ;  /* 0xfffffff400dc8947 */ /* 0x000fea000383ffff */
[----:B------:R-:W-:Y:S05]  /*0980*/  EXIT ;  /* 0x000000000000794d */ /* 0x000fea0003800000 */
        .weak           $__internal_1_$__cuda_sm20_sqrt_rn_f32_slowpath
        .type           $__internal_1_$__cuda_sm20_sqrt_rn_f32_slowpath,@function
        .size           $__internal_1_$__cuda_sm20_sqrt_rn_f32_slowpath,(.L_x_35 - $__internal_1_$__cuda_sm20_sqrt_rn_f32_slowpath)
$__internal_1_$__cuda_sm20_sqrt_rn_f32_slowpath:
        /* <DEDUP_REMOVED lines=19> */
.L_x_32:
[----:B------:R-:W-:Y:S01]  /*0ac0*/  MOV R19, R5 ;  /* 0x0000000500137202 */ /* 0x000fe20000000f00 */
[----:B------:R-:W-:Y:S01]  /*0ad0*/  HFMA2 R5, -RZ, RZ, 0, 0 ;  /* 0x00000000ff057431 */ /* 0x000fe200000001ff */
[----:B------:R-:W-:-:S04]  /*0ae0*/  MOV R4, R6 ;  /* 0x0000000600047202 */ /* 0x000fc80000000f00 */
[----:B------:R-:W-:Y:S05]  /*0af0*/  RET.REL.NODEC R4 `(kNMLLinearMinimize1_kernel) ;  /* 0xfffffff404407950 */ /* 0x000fea0003c3ffff */
.L_x_33:
        /* <DEDUP_REMOVED lines=16> */
.L_x_35:


//--------------------- .nv.shared.kNMLLinearMinimize2_kernel --------------------------
	.section	.nv.shared.kNMLLinearMinimize2_kernel,"aw",@nobits
	.sectionflags	@""
	.align	16
	.zero		1024


//--------------------- .nv.shared.reserved.0     --------------------------
	.section	.nv.shared.reserved.0,"aw",@nobits
	.weak		__nv_reservedSMEM_offset_0_alias
	.size		__nv_reservedSMEM_offset_0_alias, 0, 64
	.other		__nv_reservedSMEM_offset_0_alias,@"STO_CUDA_RESERVED_SHARED STV_DEFAULT"
__nv_reservedSMEM_offset_0_alias:
	.zero		0
	.zero		64


//--------------------- .nv.shared.kNMLLinearMinimize1_kernel --------------------------
	.section	.nv.shared.kNMLLinearMinimize1_kernel,"aw",@nobits
	.sectionflags	@""
	.align	16
	.zero		1024


//--------------------- .nv.constant0.kNMLLinearMinimize2_kernel --------------------------
	.section	.nv.constant0.kNMLLinearMinimize2_kernel,"a",@progbits
	.sectionflags	@""
	.align	4
.nv.constant0.kNMLLinearMinimize2_kernel:
	.zero		960


//--------------------- .nv.constant0.kNMLLinearMinimize1_kernel --------------------------
	.section	.nv.constant0.kNMLLinearMinimize1_kernel,"a",@progbits
	.sectionflags	@""
	.align	4
.nv.constant0.kNMLLinearMinimize1_kernel:
	.zero		944


//--------------------- SYMBOLS --------------------------

	.type		.nv.reservedSmem.offset0,@object
	.size		.nv.reservedSmem.offset0,0x4
	.type		.nv.reservedSmem.cap,@object
	.size		.nv.reservedSmem.cap,0x4
